// auto-generated by cutlass_sweep.gemm — config: {"arch": "sm_90", "cluster_m": 1, "cluster_n": 1, "dtype": "fp16", "dtype_b": "fp16", "layout": "nt", "stages": 7, "tile_k": 64, "tile_m": 256, "tile_n": 64}
#include "cutlass/cutlass.h"
#include "cutlass/gemm/collective/collective_builder.hpp"
#include "cutlass/gemm/device/gemm_universal_adapter.h"
#include "cutlass/gemm/kernel/gemm_universal.hpp"
#include "cutlass/epilogue/collective/collective_builder.hpp"

using ElemA = cutlass::half_t;
using ElemB = cutlass::half_t;
using ElemCD = cutlass::half_t;
using Acc  = float;
using TileShape    = cute::Shape<cute::_256, cute::_64, cute::_64>;
using ClusterShape = cute::Shape<cute::_1, cute::_1, cute::_1>;

using CollectiveEpilogue = typename cutlass::epilogue::collective::CollectiveBuilder<
    cutlass::arch::Sm90, cutlass::arch::OpClassTensorOp,
    TileShape, ClusterShape,
    cutlass::epilogue::collective::EpilogueTileAuto,
    Acc, Acc,
    ElemCD, cutlass::layout::RowMajor, 128 / cutlass::sizeof_bits<ElemCD>::value,
    ElemCD, cutlass::layout::RowMajor, 128 / cutlass::sizeof_bits<ElemCD>::value,
    cutlass::epilogue::collective::EpilogueScheduleAuto
  >::CollectiveOp;

using CollectiveMainloop = typename cutlass::gemm::collective::CollectiveBuilder<
    cutlass::arch::Sm90, cutlass::arch::OpClassTensorOp,
    ElemA, cutlass::layout::RowMajor, 128 / cutlass::sizeof_bits<ElemA>::value,
    ElemB, cutlass::layout::ColumnMajor, 128 / cutlass::sizeof_bits<ElemB>::value,
    Acc,
    TileShape, ClusterShape,
    cutlass::gemm::collective::StageCount<7>,
    cutlass::gemm::collective::KernelScheduleAuto
  >::CollectiveOp;

using GemmKernel = cutlass::gemm::kernel::GemmUniversal<
    cute::Shape<int,int,int,int>,
    CollectiveMainloop,
    CollectiveEpilogue
>;
using Gemm = cutlass::gemm::device::GemmUniversalAdapter<GemmKernel>;

// Force the device kernel symbol into the cubin without needing a host main.
auto* _anchor = &cutlass::device_kernel<GemmKernel>;


// ===== COMPILED SASS (sm_90a) =====

	.target	sm_90a

	.elftype	@"ET_EXEC"


//--------------------- .note.nv.tkinfo           --------------------------
	.section	.note.nv.tkinfo,"",@"SHT_NOTE"
	.sectionflags	@"SHF_NOTE_NV_TKINFO"
	.tkinfo
        /*0018*/ 	.word	0x00000002
        /*0030*/ 	.string	""
        /*0030*/ 	.string	"ptxas"
        /*0030*/ 	.string	"Cuda compilation tools, release 13.0, V13.0.88"
        /*0030*/ 	.string	"Build cuda_13.0.r13.0/compiler.36424714_0"
        /*0030*/ 	.string	"-arch sm_90a -m 64 "



//--------------------- .note.nv.cuinfo           --------------------------
	.section	.note.nv.cuinfo,"",@"SHT_NOTE"
	.sectionflags	@"SHF_NOTE_NV_CUINFO"
        /*0018*/ 	.short	0x0002
        /*001a*/ 	.short	0x005a
        /*001c*/ 	.short	0x0082
	.zero		2


//--------------------- .nv.info                  --------------------------
	.section	.nv.info,"",@"SHT_CUDA_INFO"
	.align	4


	//----- nvinfo : EIATTR_REGCOUNT
	.align		4
        /*0000*/ 	.byte	0x04, 0x2f
        /*0002*/ 	.short	(.L_15 - .L_14)
	.align		4
.L_14:
        /*0004*/ 	.word	index@(_ZN7cutlass13device_kernelINS_4gemm6kernel13GemmUniversalIN4cute5tupleIJiiiiEEENS1_10collective13CollectiveMmaINS1_34MainloopSm90TmaGmmaWarpSpecializedILi7ENS5_IJNS4_1CILi1EEESB_SB_EEENS1_35KernelTmaWarpSpecializedCooperativeEEENS5_IJNSA_ILi256EEENSA_ILi64EEESG_EEENS_6half_tENS5_IJlSB_lEEESI_SJ_NS4_8TiledMMAINS4_8MMA_AtomIJNS4_4SM904GMMA25MMA_64x64x16_F32F16F16_SSILNSN_5MajorE0ELSP_0ELNSN_7ScaleInE1ELSQ_1EEEEEENS4_6LayoutINS5_IJNSA_ILi2EEESB_SB_EEENS5_IJSB_NSA_ILi0EEESW_EEEEENS5_IJNS4_10UnderscoreESZ_SZ_EEEEENS4_13SM90_TMA_LOADENS4_14ComposedLayoutINS4_7SwizzleILi3ELi4ELi3EEENS4_18smem_ptr_flag_bitsILi16EEENST_INS5_IJNSA_ILi8EEESG_EEENS5_IJSG_SB_EEEEEEEvNS4_8identityES12_S1C_vS1D_EENS_8epilogue10collective6detail29Sm90TmaWarpSpecializedAdapterINS1G_15DefaultEpilogueISI_SJ_SJ_NS1F_6thread17LinearCombinationISI_Li1EffLNS1K_9ScaleType4KindE0ELNS_15FloatRoundStyleE2ESI_EENS1_15EpilogueDefaultEEEEEvvEEEEvNT_6ParamsE)
        /*0008*/ 	.word	0x000000a8


	//----- nvinfo : EIATTR_FRAME_SIZE
	.align		4
.L_15:
        /*000c*/ 	.byte	0x04, 0x11
        /*000e*/ 	.short	(.L_17 - .L_16)
	.align		4
.L_16:
        /*0010*/ 	.word	index@(_ZN7cutlass13device_kernelINS_4gemm6kernel13GemmUniversalIN4cute5tupleIJiiiiEEENS1_10collective13CollectiveMmaINS1_34MainloopSm90TmaGmmaWarpSpecializedILi7ENS5_IJNS4_1CILi1EEESB_SB_EEENS1_35KernelTmaWarpSpecializedCooperativeEEENS5_IJNSA_ILi256EEENSA_ILi64EEESG_EEENS_6half_tENS5_IJlSB_lEEESI_SJ_NS4_8TiledMMAINS4_8MMA_AtomIJNS4_4SM904GMMA25MMA_64x64x16_F32F16F16_SSILNSN_5MajorE0ELSP_0ELNSN_7ScaleInE1ELSQ_1EEEEEENS4_6LayoutINS5_IJNSA_ILi2EEESB_SB_EEENS5_IJSB_NSA_ILi0EEESW_EEEEENS5_IJNS4_10UnderscoreESZ_SZ_EEEEENS4_13SM90_TMA_LOADENS4_14ComposedLayoutINS4_7SwizzleILi3ELi4ELi3EEENS4_18smem_ptr_flag_bitsILi16EEENST_INS5_IJNSA_ILi8EEESG_EEENS5_IJSG_SB_EEEEEEEvNS4_8identityES12_S1C_vS1D_EENS_8epilogue10collective6detail29Sm90TmaWarpSpecializedAdapterINS1G_15DefaultEpilogueISI_SJ_SJ_NS1F_6thread17LinearCombinationISI_Li1EffLNS1K_9ScaleType4KindE0ELNS_15FloatRoundStyleE2ESI_EENS1_15EpilogueDefaultEEEEEvvEEEEvNT_6ParamsE)
        /*0014*/ 	.word	0x00000000


	//----- nvinfo : EIATTR_MIN_STACK_SIZE
	.align		4
.L_17:
        /*0018*/ 	.byte	0x04, 0x12
        /*001a*/ 	.short	(.L_19 - .L_18)
	.align		4
.L_18:
        /*001c*/ 	.word	index@(_ZN7cutlass13device_kernelINS_4gemm6kernel13GemmUniversalIN4cute5tupleIJiiiiEEENS1_10collective13CollectiveMmaINS1_34MainloopSm90TmaGmmaWarpSpecializedILi7ENS5_IJNS4_1CILi1EEESB_SB_EEENS1_35KernelTmaWarpSpecializedCooperativeEEENS5_IJNSA_ILi256EEENSA_ILi64EEESG_EEENS_6half_tENS5_IJlSB_lEEESI_SJ_NS4_8TiledMMAINS4_8MMA_AtomIJNS4_4SM904GMMA25MMA_64x64x16_F32F16F16_SSILNSN_5MajorE0ELSP_0ELNSN_7ScaleInE1ELSQ_1EEEEEENS4_6LayoutINS5_IJNSA_ILi2EEESB_SB_EEENS5_IJSB_NSA_ILi0EEESW_EEEEENS5_IJNS4_10UnderscoreESZ_SZ_EEEEENS4_13SM90_TMA_LOADENS4_14ComposedLayoutINS4_7SwizzleILi3ELi4ELi3EEENS4_18smem_ptr_flag_bitsILi16EEENST_INS5_IJNSA_ILi8EEESG_EEENS5_IJSG_SB_EEEEEEEvNS4_8identityES12_S1C_vS1D_EENS_8epilogue10collective6detail29Sm90TmaWarpSpecializedAdapterINS1G_15DefaultEpilogueISI_SJ_SJ_NS1F_6thread17LinearCombinationISI_Li1EffLNS1K_9ScaleType4KindE0ELNS_15FloatRoundStyleE2ESI_EENS1_15EpilogueDefaultEEEEEvvEEEEvNT_6ParamsE)
        /*0020*/ 	.word	0x00000000
.L_19:


//--------------------- .nv.compat                --------------------------
	.section	.nv.compat,"",@"SHT_CUDA_COMPAT_INFO"
	.align	4
        /*0000*/ 	.byte	0x02, 0x09, 0x01, 0x00, 0x02, 0x02, 0x04, 0x00, 0x02, 0x05, 0x05, 0x00, 0x03, 0x07, 0x01, 0x01
        /*0010*/ 	.byte	0x02, 0x03, 0x01, 0x00, 0x02, 0x06, 0x01, 0x00, 0x04, 0x0b, 0x08, 0x00, 0x00, 0x00, 0x00, 0x00
        /*0020*/ 	.byte	0x00, 0x00, 0x00, 0x00


//--------------------- .nv.info._ZN7cutlass13device_kernelINS_4gemm6kernel13GemmUniversalIN4cute5tupleIJiiiiEEENS1_10collective13CollectiveMmaINS1_34MainloopSm90TmaGmmaWarpSpecializedILi7ENS5_IJNS4_1CILi1EEESB_SB_EEENS1_35KernelTmaWarpSpecializedCooperativeEEENS5_IJNSA_ILi256EEENSA_ILi64EEESG_EEENS_6half_tENS5_IJlSB_lEEESI_SJ_NS4_8TiledMMAINS4_8MMA_AtomIJNS4_4SM904GMMA25MMA_64x64x16_F32F16F16_SSILNSN_5MajorE0ELSP_0ELNSN_7ScaleInE1ELSQ_1EEEEEENS4_6LayoutINS5_IJNSA_ILi2EEESB_SB_EEENS5_IJSB_NSA_ILi0EEESW_EEEEENS5_IJNS4_10UnderscoreESZ_SZ_EEEEENS4_13SM90_TMA_LOADENS4_14ComposedLayoutINS4_7SwizzleILi3ELi4ELi3EEENS4_18smem_ptr_flag_bitsILi16EEENST_INS5_IJNSA_ILi8EEESG_EEENS5_IJSG_SB_EEEEEEEvNS4_8identityES12_S1C_vS1D_EENS_8epilogue10collective6detail29Sm90TmaWarpSpecializedAdapterINS1G_15DefaultEpilogueISI_SJ_SJ_NS1F_6thread17LinearCombinationISI_Li1EffLNS1K_9ScaleType4KindE0ELNS_15FloatRoundStyleE2ESI_EENS1_15EpilogueDefaultEEEEEvvEEEEvNT_6ParamsE --------------------------
	.section	.nv.info._ZN7cutlass13device_kernelINS_4gemm6kernel13GemmUniversalIN4cute5tupleIJiiiiEEENS1_10collective13CollectiveMmaINS1_34MainloopSm90TmaGmmaWarpSpecializedILi7ENS5_IJNS4_1CILi1EEESB_SB_EEENS1_35KernelTmaWarpSpecializedCooperativeEEENS5_IJNSA_ILi256EEENSA_ILi64EEESG_EEENS_6half_tENS5_IJlSB_lEEESI_SJ_NS4_8TiledMMAINS4_8MMA_AtomIJNS4_4SM904GMMA25MMA_64x64x16_F32F16F16_SSILNSN_5MajorE0ELSP_0ELNSN_7ScaleInE1ELSQ_1EEEEEENS4_6LayoutINS5_IJNSA_ILi2EEESB_SB_EEENS5_IJSB_NSA_ILi0EEESW_EEEEENS5_IJNS4_10UnderscoreESZ_SZ_EEEEENS4_13SM90_TMA_LOADENS4_14ComposedLayoutINS4_7SwizzleILi3ELi4ELi3EEENS4_18smem_ptr_flag_bitsILi16EEENST_INS5_IJNSA_ILi8EEESG_EEENS5_IJSG_SB_EEEEEEEvNS4_8identityES12_S1C_vS1D_EENS_8epilogue10collective6detail29Sm90TmaWarpSpecializedAdapterINS1G_15DefaultEpilogueISI_SJ_SJ_NS1F_6thread17LinearCombinationISI_Li1EffLNS1K_9ScaleType4KindE0ELNS_15FloatRoundStyleE2ESI_EENS1_15EpilogueDefaultEEEEEvvEEEEvNT_6ParamsE,"",@"SHT_CUDA_INFO"
	.sectionflags	@""
	.align	4


	//----- nvinfo : EIATTR_CUDA_API_VERSION
	.align		4
        /*0000*/ 	.byte	0x04, 0x37
        /*0002*/ 	.short	(.L_21 - .L_20)
.L_20:
        /*0004*/ 	.word	0x00000082


	//----- nvinfo : EIATTR_KPARAM_INFO
	.align		4
.L_21:
        /*0008*/ 	.byte	0x04, 0x17
        /*000a*/ 	.short	(.L_23 - .L_22)
.L_22:
        /*000c*/ 	.word	0x00000000
        /*0010*/ 	.short	0x0000
        /*0012*/ 	.short	0x0070
        /*0014*/ 	.byte	0x00, 0xf0, 0x01, 0x10


	//----- nvinfo : EIATTR_SPARSE_MMA_MASK
	.align		4
.L_23:
        /*0018*/ 	.byte	0x03, 0x50
        /*001a*/ 	.short	0x0000


	//----- nvinfo : EIATTR_MAXREG_COUNT
	.align		4
        /*001c*/ 	.byte	0x03, 0x1b
        /*001e*/ 	.short	0x00a8


	//----- nvinfo : EIATTR_NUM_BARRIERS
	.align		4
        /*0020*/ 	.byte	0x02, 0x4c
        /*0022*/ 	.byte	0x01
	.zero		1


	//----- nvinfo : EIATTR_EXTERNS
	.align		4
        /*0024*/ 	.byte	0x04, 0x0f
        /*0026*/ 	.short	(.L_25 - .L_24)


	//   ....[0]....
	.align		4
.L_24:
        /*0028*/ 	.word	index@(__assertfail)


	//----- nvinfo : EIATTR_MERCURY_ISA_VERSION
	.align		4
.L_25:
        /*002c*/ 	.byte	0x03, 0x5f
        /*002e*/ 	.short	0x0101


	//----- nvinfo : EIATTR_INT_WARP_WIDE_INSTR_OFFSETS
	.align		4
        /*0030*/ 	.byte	0x04, 0x31
        /*0032*/ 	.short	(.L_27 - .L_26)


	//   ....[0]....
.L_26:
        /*0034*/ 	.word	0x000003e0


	//   ....[1]....
        /*0038*/ 	.word	0x000003f0


	//   ....[2]....
        /*003c*/ 	.word	0x00000530


	//----- nvinfo : EIATTR_COOP_GROUP_MASK_REGIDS
	.align		4
.L_27:
        /*0040*/ 	.byte	0x04, 0x29
        /*0042*/ 	.short	(.L_29 - .L_28)


	//   ....[0]....
.L_28:
        /*0044*/ 	.word	0xffffffff


	//   ....[1]....
        /*0048*/ 	.word	0xffffffff


	//   ....[2]....
        /*004c*/ 	.word	0xffffffff


	//   ....[3]....
        /*0050*/ 	.word	0xffffffff


	//   ....[4]....
        /*0054*/ 	.word	0xffffffff


	//----- nvinfo : EIATTR_COOP_GROUP_INSTR_OFFSETS
	.align		4
.L_29:
        /*0058*/ 	.byte	0x04, 0x28
        /*005a*/ 	.short	(.L_31 - .L_30)


	//   ....[0]....
.L_30:
        /*005c*/ 	.word	0x00000060


	//   ....[1]....
        /*0060*/ 	.word	0x00000070


	//   ....[2]....
        /*0064*/ 	.word	0x00000130


	//   ....[3]....
        /*0068*/ 	.word	0x00000320


	//   ....[4]....
        /*006c*/ 	.word	0x00000fe0


	//----- nvinfo : EIATTR_REG_RECONFIG
	.align		4
.L_31:
        /*0070*/ 	.byte	0x01, 0x54
	.zero		2


	//----- nvinfo : EIATTR_SYSCALL_OFFSETS
	.align		4
        /*0074*/ 	.byte	0x04, 0x46
        /*0076*/ 	.short	(.L_33 - .L_32)


	//   ....[0]....
.L_32:
        /*0078*/ 	.word	0x000011a0


	//----- nvinfo : EIATTR_MBARRIER_INSTR_OFFSETS
	.align		4
.L_33:
        /*007c*/ 	.byte	0x04, 0x39
        /*007e*/ 	.short	(.L_35 - .L_34)


	//   ....[0]....
.L_34:
        /*0080*/ 	.word	0x00000230
        /*0084*/ 	.word	0x000000ff
        /*0088*/ 	.word	0x00000000
        /*008c*/ 	.short	0x0100
        /*008e*/ 	.byte	0x08
	.zero		1


	//   ....[1]....
        /*0090*/ 	.word	0x00000240
        /*0094*/ 	.word	0x000000ff
        /*0098*/ 	.word	0x00000038
        /*009c*/ 	.short	0x0100
        /*009e*/ 	.byte	0x08
	.zero		1


	//   ....[2]....
        /*00a0*/ 	.word	0x00000250
        /*00a4*/ 	.word	0x000000ff
        /*00a8*/ 	.word	0x00000008
        /*00ac*/ 	.short	0x0100
        /*00ae*/ 	.byte	0x08
	.zero		1


	//   ....[3]....
        /*00b0*/ 	.word	0x00000260
        /*00b4*/ 	.word	0x000000ff
        /*00b8*/ 	.word	0x00000040
        /*00bc*/ 	.short	0x0100
        /*00be*/ 	.byte	0x08
	.zero		1


	//   ....[4]....
        /*00c0*/ 	.word	0x00000270
        /*00c4*/ 	.word	0x000000ff
        /*00c8*/ 	.word	0x00000010
        /*00cc*/ 	.short	0x0100
        /*00ce*/ 	.byte	0x08
	.zero		1


	//   ....[5]....
        /*00d0*/ 	.word	0x00000280
        /*00d4*/ 	.word	0x000000ff
        /*00d8*/ 	.word	0x00000048
        /*00dc*/ 	.short	0x0100
        /*00de*/ 	.byte	0x08
	.zero		1


	//   ....[6]....
        /*00e0*/ 	.word	0x00000290
        /*00e4*/ 	.word	0x000000ff
        /*00e8*/ 	.word	0x00000018
        /*00ec*/ 	.short	0x0100
        /*00ee*/ 	.byte	0x08
	.zero		1


	//   ....[7]....
        /*00f0*/ 	.word	0x000002a0
        /*00f4*/ 	.word	0x000000ff
        /*00f8*/ 	.word	0x00000050
        /*00fc*/ 	.short	0x0100
        /*00fe*/ 	.byte	0x08
	.zero		1


	//   ....[8]....
        /*0100*/ 	.word	0x000002b0
        /*0104*/ 	.word	0x000000ff
        /*0108*/ 	.word	0x00000020
        /*010c*/ 	.short	0x0100
        /*010e*/ 	.byte	0x08
	.zero		1


	//   ....[9]....
        /*0110*/ 	.word	0x000002c0
        /*0114*/ 	.word	0x000000ff
        /*0118*/ 	.word	0x00000058
        /*011c*/ 	.short	0x0100
        /*011e*/ 	.byte	0x08
	.zero		1


	//   ....[10]....
        /*0120*/ 	.word	0x000002d0
        /*0124*/ 	.word	0x000000ff
        /*0128*/ 	.word	0x00000028
        /*012c*/ 	.short	0x0100
        /*012e*/ 	.byte	0x08
	.zero		1


	//   ....[11]....
        /*0130*/ 	.word	0x000002e0
        /*0134*/ 	.word	0x000000ff
        /*0138*/ 	.word	0x00000060
        /*013c*/ 	.short	0x0100
        /*013e*/ 	.byte	0x08
	.zero		1


	//   ....[12]....
        /*0140*/ 	.word	0x000002f0
        /*0144*/ 	.word	0x000000ff
        /*0148*/ 	.word	0x00000030
        /*014c*/ 	.short	0x0100
        /*014e*/ 	.byte	0x08
	.zero		1


	//   ....[13]....
        /*0150*/ 	.word	0x00000300
        /*0154*/ 	.word	0x000000ff
        /*0158*/ 	.word	0x00000068
        /*015c*/ 	.short	0x0100
        /*015e*/ 	.byte	0x08
	.zero		1


	//   ....[14]....
        /*0160*/ 	.word	0x000005a0
        /*0164*/ 	.word	0x000000ff
        /*0168*/ 	.word	0x00000080
        /*016c*/ 	.short	0x0100
        /*016e*/ 	.byte	0x06
	.zero		1


	//   ....[15]....
        /*0170*/ 	.word	0x00000600
        /*0174*/ 	.word	0x000000ff
        /*0178*/ 	.word	0x00000088
        /*017c*/ 	.short	0x0100
        /*017e*/ 	.byte	0x06
	.zero		1


	//   ....[16]....
        /*0180*/ 	.word	0x00001220
        /*0184*/ 	.word	0x00000003
        /*0188*/ 	.word	0x00000000
        /*018c*/ 	.short	0x010a
        /*018e*/ 	.byte	0x3f
	.zero		1


	//   ....[17]....
        /*0190*/ 	.word	0x00001260
        /*0194*/ 	.word	0x00000003
        /*0198*/ 	.word	0x00000000
        /*019c*/ 	.short	0x010a
        /*019e*/ 	.byte	0x3f
	.zero		1


	//   ....[18]....
        /*01a0*/ 	.word	0x00001780
        /*01a4*/ 	.word	0x000000ff
        /*01a8*/ 	.word	0x00000000
        /*01ac*/ 	.short	0x010a
        /*01ae*/ 	.byte	0x08
	.zero		1


	//   ....[19]....
        /*01b0*/ 	.word	0x000017c0
        /*01b4*/ 	.word	0x000000ff
        /*01b8*/ 	.word	0x00000000
        /*01bc*/ 	.short	0x010a
        /*01be*/ 	.byte	0x08
	.zero		1


	//   ....[20]....
        /*01c0*/ 	.word	0x00001ba0
        /*01c4*/ 	.word	0x000000ff
        /*01c8*/ 	.word	0x00000000
        /*01cc*/ 	.short	0x0101
        /*01ce*/ 	.byte	0x08
	.zero		1


	//   ....[21]....
        /*01d0*/ 	.word	0x00001dc0
        /*01d4*/ 	.word	0x000000ff
        /*01d8*/ 	.word	0x00000000
        /*01dc*/ 	.short	0x0101
        /*01de*/ 	.byte	0x04
	.zero		1


	//   ....[22]....
        /*01e0*/ 	.word	0x00007ed0
        /*01e4*/ 	.word	0x0000000e
        /*01e8*/ 	.word	0x00000038
        /*01ec*/ 	.short	0x010a
        /*01ee*/ 	.byte	0x3f
	.zero		1


	//   ....[23]....
        /*01f0*/ 	.word	0x000082b0
        /*01f4*/ 	.word	0x00000006
        /*01f8*/ 	.word	0x00000088
        /*01fc*/ 	.short	0x0101
        /*01fe*/ 	.byte	0x3f
	.zero		1


	//   ....[24]....
        /*0200*/ 	.word	0x000089a0
        /*0204*/ 	.word	0x00000007
        /*0208*/ 	.word	0x00000000
        /*020c*/ 	.short	0x010a
        /*020e*/ 	.byte	0x3f
	.zero		1


	//   ....[25]....
        /*0210*/ 	.word	0x00008a20
        /*0214*/ 	.word	0x00000009
        /*0218*/ 	.word	0x00000000
        /*021c*/ 	.short	0x010a
        /*021e*/ 	.byte	0x3f
	.zero		1


	//   ....[26]....
        /*0220*/ 	.word	0x00008ab0
        /*0224*/ 	.word	0x00000006
        /*0228*/ 	.word	0x00000000
        /*022c*/ 	.short	0x010a
        /*022e*/ 	.byte	0x3f
	.zero		1


	//   ....[27]....
        /*0230*/ 	.word	0x00008b40
        /*0234*/ 	.word	0x00000009
        /*0238*/ 	.word	0x00000000
        /*023c*/ 	.short	0x010a
        /*023e*/ 	.byte	0x3f
	.zero		1


	//   ....[28]....
        /*0240*/ 	.word	0x00008bd0
        /*0244*/ 	.word	0x00000006
        /*0248*/ 	.word	0x00000000
        /*024c*/ 	.short	0x010a
        /*024e*/ 	.byte	0x3f
	.zero		1


	//   ....[29]....
        /*0250*/ 	.word	0x00008c60
        /*0254*/ 	.word	0x00000009
        /*0258*/ 	.word	0x00000000
        /*025c*/ 	.short	0x010a
        /*025e*/ 	.byte	0x3f
	.zero		1


	//   ....[30]....
        /*0260*/ 	.word	0x00008cf0
        /*0264*/ 	.word	0x00000003
        /*0268*/ 	.word	0x00000000
        /*026c*/ 	.short	0x010a
        /*026e*/ 	.byte	0x3f
	.zero		1


	//   ....[31]....
        /*0270*/ 	.word	0x00008d50
        /*0274*/ 	.word	0x00000003
        /*0278*/ 	.word	0x00000000
        /*027c*/ 	.short	0x010a
        /*027e*/ 	.byte	0x3f
	.zero		1


	//   ....[32]....
        /*0280*/ 	.word	0x00008db0
        /*0284*/ 	.word	0x00000004
        /*0288*/ 	.word	0x00000000
        /*028c*/ 	.short	0x010a
        /*028e*/ 	.byte	0x3f
	.zero		1


	//   ....[33]....
        /*0290*/ 	.word	0x00008e80
        /*0294*/ 	.word	0x0000000e
        /*0298*/ 	.word	0x00000038
        /*029c*/ 	.short	0x010a
        /*029e*/ 	.byte	0x3f
	.zero		1


	//   ....[34]....
        /*02a0*/ 	.word	0x00008f50
        /*02a4*/ 	.word	0x00000007
        /*02a8*/ 	.word	0x00000000
        /*02ac*/ 	.short	0x010a
        /*02ae*/ 	.byte	0x3f
	.zero		1


	//   ....[35]....
        /*02b0*/ 	.word	0x00008fa0
        /*02b4*/ 	.word	0x00000009
        /*02b8*/ 	.word	0x00000000
        /*02bc*/ 	.short	0x010a
        /*02be*/ 	.byte	0x3f
	.zero		1


	//   ....[36]....
        /*02c0*/ 	.word	0x00008ff0
        /*02c4*/ 	.word	0x00000006
        /*02c8*/ 	.word	0x00000000
        /*02cc*/ 	.short	0x010a
        /*02ce*/ 	.byte	0x3f
	.zero		1


	//   ....[37]....
        /*02d0*/ 	.word	0x00009040
        /*02d4*/ 	.word	0x00000009
        /*02d8*/ 	.word	0x00000000
        /*02dc*/ 	.short	0x010a
        /*02de*/ 	.byte	0x3f
	.zero		1


	//   ....[38]....
        /*02e0*/ 	.word	0x00009090
        /*02e4*/ 	.word	0x00000006
        /*02e8*/ 	.word	0x00000000
        /*02ec*/ 	.short	0x010a
        /*02ee*/ 	.byte	0x3f
	.zero		1


	//   ....[39]....
        /*02f0*/ 	.word	0x000090e0
        /*02f4*/ 	.word	0x00000009
        /*02f8*/ 	.word	0x00000000
        /*02fc*/ 	.short	0x010a
        /*02fe*/ 	.byte	0x3f
	.zero		1


	//----- nvinfo : EIATTR_NUM_MBARRIERS
	.align		4
.L_35:
        /*0300*/ 	.byte	0x03, 0x38
        /*0302*/ 	.short	0x0010


	//----- nvinfo : EIATTR_EXIT_INSTR_OFFSETS
	.align		4
        /*0304*/ 	.byte	0x04, 0x1c
        /*0306*/ 	.short	(.L_37 - .L_36)


	//   ....[0]....
.L_36:
        /*0308*/ 	.word	0x00000650


	//   ....[1]....
        /*030c*/ 	.word	0x00000f10


	//   ....[2]....
        /*0310*/ 	.word	0x00007540


	//   ....[3]....
        /*0314*/ 	.word	0x00007b70


	//   ....[4]....
        /*0318*/ 	.word	0x00008d40


	//----- nvinfo : EIATTR_MAX_THREADS
	.align		4
.L_37:
        /*031c*/ 	.byte	0x04, 0x05
        /*031e*/ 	.short	(.L_39 - .L_38)
.L_38:
        /*0320*/ 	.word	0x00000180
        /*0324*/ 	.word	0x00000001
        /*0328*/ 	.word	0x00000001


	//----- nvinfo : EIATTR_CRS_STACK_SIZE
	.align		4
.L_39:
        /*032c*/ 	.byte	0x04, 0x1e
        /*032e*/ 	.short	(.L_41 - .L_40)
.L_40:
        /*0330*/ 	.word	0x00000000


	//----- nvinfo : EIATTR_CBANK_PARAM_SIZE
	.align		4
.L_41:
        /*0334*/ 	.byte	0x03, 0x19
        /*0336*/ 	.short	0x0470


	//----- nvinfo : EIATTR_PARAM_CBANK
	.align		4
        /*0338*/ 	.byte	0x04, 0x0a
        /*033a*/ 	.short	(.L_43 - .L_42)
	.align		4
.L_42:
        /*033c*/ 	.word	index@(.nv.constant0._ZN7cutlass13device_kernelINS_4gemm6kernel13GemmUniversalIN4cute5tupleIJiiiiEEENS1_10collective13CollectiveMmaINS1_34MainloopSm90TmaGmmaWarpSpecializedILi7ENS5_IJNS4_1CILi1EEESB_SB_EEENS1_35KernelTmaWarpSpecializedCooperativeEEENS5_IJNSA_ILi256EEENSA_ILi64EEESG_EEENS_6half_tENS5_IJlSB_lEEESI_SJ_NS4_8TiledMMAINS4_8MMA_AtomIJNS4_4SM904GMMA25MMA_64x64x16_F32F16F16_SSILNSN_5MajorE0ELSP_0ELNSN_7ScaleInE1ELSQ_1EEEEEENS4_6LayoutINS5_IJNSA_ILi2EEESB_SB_EEENS5_IJSB_NSA_ILi0EEESW_EEEEENS5_IJNS4_10UnderscoreESZ_SZ_EEEEENS4_13SM90_TMA_LOADENS4_14ComposedLayoutINS4_7SwizzleILi3ELi4ELi3EEENS4_18smem_ptr_flag_bitsILi16EEENST_INS5_IJNSA_ILi8EEESG_EEENS5_IJSG_SB_EEEEEEEvNS4_8identityES12_S1C_vS1D_EENS_8epilogue10collective6detail29Sm90TmaWarpSpecializedAdapterINS1G_15DefaultEpilogueISI_SJ_SJ_NS1F_6thread17LinearCombinationISI_Li1EffLNS1K_9ScaleType4KindE0ELNS_15FloatRoundStyleE2ESI_EENS1_15EpilogueDefaultEEEEEvvEEEEvNT_6ParamsE)
        /*0340*/ 	.short	0x0210
        /*0342*/ 	.short	0x0470


	//----- nvinfo : EIATTR_SW_WAR
	.align		4
.L_43:
        /*0344*/ 	.byte	0x04, 0x36
        /*0346*/ 	.short	(.L_45 - .L_44)
.L_44:
        /*0348*/ 	.word	0x00000008
.L_45:


//--------------------- .nv.callgraph             --------------------------
	.section	.nv.callgraph,"",@"SHT_CUDA_CALLGRAPH"
	.align	4
	.sectionentsize	8
	.align		4
        /*0000*/ 	.word	0x00000000
	.align		4
        /*0004*/ 	.word	0xffffffff
	.align		4
        /*0008*/ 	.word	index@(_ZN7cutlass13device_kernelINS_4gemm6kernel13GemmUniversalIN4cute5tupleIJiiiiEEENS1_10collective13CollectiveMmaINS1_34MainloopSm90TmaGmmaWarpSpecializedILi7ENS5_IJNS4_1CILi1EEESB_SB_EEENS1_35KernelTmaWarpSpecializedCooperativeEEENS5_IJNSA_ILi256EEENSA_ILi64EEESG_EEENS_6half_tENS5_IJlSB_lEEESI_SJ_NS4_8TiledMMAINS4_8MMA_AtomIJNS4_4SM904GMMA25MMA_64x64x16_F32F16F16_SSILNSN_5MajorE0ELSP_0ELNSN_7ScaleInE1ELSQ_1EEEEEENS4_6LayoutINS5_IJNSA_ILi2EEESB_SB_EEENS5_IJSB_NSA_ILi0EEESW_EEEEENS5_IJNS4_10UnderscoreESZ_SZ_EEEEENS4_13SM90_TMA_LOADENS4_14ComposedLayoutINS4_7SwizzleILi3ELi4ELi3EEENS4_18smem_ptr_flag_bitsILi16EEENST_INS5_IJNSA_ILi8EEESG_EEENS5_IJSG_SB_EEEEEEEvNS4_8identityES12_S1C_vS1D_EENS_8epilogue10collective6detail29Sm90TmaWarpSpecializedAdapterINS1G_15DefaultEpilogueISI_SJ_SJ_NS1F_6thread17LinearCombinationISI_Li1EffLNS1K_9ScaleType4KindE0ELNS_15FloatRoundStyleE2ESI_EENS1_15EpilogueDefaultEEEEEvvEEEEvNT_6ParamsE)
	.align		4
        /*000c*/ 	.word	index@(__assertfail)
	.align		4
        /*0010*/ 	.word	0x00000000
	.align		4
        /*0014*/ 	.word	0xfffffffe
	.align		4
        /*0018*/ 	.word	0x00000000
	.align		4
        /*001c*/ 	.word	0xfffffffd
	.align		4
        /*0020*/ 	.word	0x00000000
	.align		4
        /*0024*/ 	.word	0xfffffffc


//--------------------- .nv.constant4             --------------------------
	.section	.nv.constant4,"a",@progbits
	.align	8
	.align		8
.nv.constant4:
        /*0000*/ 	.dword	__assertfail
	.align		8
        /*0008*/ 	.dword	__unnamed_1
	.align		8
        /*0010*/ 	.dword	_ZN40_INTERNAL_3cab52a3_4_k_cu_17f2e84d_247564cuda3std3__45__cpo5beginE
	.align		8
        /*0018*/ 	.dword	_ZN40_INTERNAL_3cab52a3_4_k_cu_17f2e84d_247564cuda3std3__45__cpo3endE
	.align		8
        /*0020*/ 	.dword	_ZN40_INTERNAL_3cab52a3_4_k_cu_17f2e84d_247564cuda3std3__45__cpo6cbeginE
	.align		8
        /*0028*/ 	.dword	_ZN40_INTERNAL_3cab52a3_4_k_cu_17f2e84d_247564cuda3std3__45__cpo4cendE
	.align		8
        /*0030*/ 	.dword	_ZN40_INTERNAL_3cab52a3_4_k_cu_17f2e84d_247564cuda3std3__442_GLOBAL__N__3cab52a3_4_k_cu_17f2e84d_247566ignoreE
	.align		8
        /*0038*/ 	.dword	_ZN40_INTERNAL_3cab52a3_4_k_cu_17f2e84d_247564cuda3std3__419piecewise_constructE
	.align		8
        /*0040*/ 	.dword	_ZN40_INTERNAL_3cab52a3_4_k_cu_17f2e84d_247564cuda3std3__48in_placeE
	.align		8
        /*0048*/ 	.dword	_ZN40_INTERNAL_3cab52a3_4_k_cu_17f2e84d_247564cuda3std6ranges3__45__cpo4swapE
	.align		8
        /*0050*/ 	.dword	_ZN40_INTERNAL_3cab52a3_4_k_cu_17f2e84d_247564cuda3std6ranges3__45__cpo9iter_moveE
	.align		8
        /*0058*/ 	.dword	_ZN40_INTERNAL_3cab52a3_4_k_cu_17f2e84d_247564cute7productE
	.align		8
        /*0060*/ 	.dword	_ZN40_INTERNAL_3cab52a3_4_k_cu_17f2e84d_247564cute1_E
	.align		8
        /*0068*/ 	.dword	$str$22
	.align		8
        /*0070*/ 	.dword	$str$23


//--------------------- .text._ZN7cutlass13device_kernelINS_4gemm6kernel13GemmUniversalIN4cute5tupleIJiiiiEEENS1_10collective13CollectiveMmaINS1_34MainloopSm90TmaGmmaWarpSpecializedILi7ENS5_IJNS4_1CILi1EEESB_SB_EEENS1_35KernelTmaWarpSpecializedCooperativeEEENS5_IJNSA_ILi256EEENSA_ILi64EEESG_EEENS_6half_tENS5_IJlSB_lEEESI_SJ_NS4_8TiledMMAINS4_8MMA_AtomIJNS4_4SM904GMMA25MMA_64x64x16_F32F16F16_SSILNSN_5MajorE0ELSP_0ELNSN_7ScaleInE1ELSQ_1EEEEEENS4_6LayoutINS5_IJNSA_ILi2EEESB_SB_EEENS5_IJSB_NSA_ILi0EEESW_EEEEENS5_IJNS4_10UnderscoreESZ_SZ_EEEEENS4_13SM90_TMA_LOADENS4_14ComposedLayoutINS4_7SwizzleILi3ELi4ELi3EEENS4_18smem_ptr_flag_bitsILi16EEENST_INS5_IJNSA_ILi8EEESG_EEENS5_IJSG_SB_EEEEEEEvNS4_8identityES12_S1C_vS1D_EENS_8epilogue10collective6detail29Sm90TmaWarpSpecializedAdapterINS1G_15DefaultEpilogueISI_SJ_SJ_NS1F_6thread17LinearCombinationISI_Li1EffLNS1K_9ScaleType4KindE0ELNS_15FloatRoundStyleE2ESI_EENS1_15EpilogueDefaultEEEEEvvEEEEvNT_6ParamsE --------------------------
	.section	.text._ZN7cutlass13device_kernelINS_4gemm6kernel13GemmUniversalIN4cute5tupleIJiiiiEEENS1_10collective13CollectiveMmaINS1_34MainloopSm90TmaGmmaWarpSpecializedILi7ENS5_IJNS4_1CILi1EEESB_SB_EEENS1_35KernelTmaWarpSpecializedCooperativeEEENS5_IJNSA_ILi256EEENSA_ILi64EEESG_EEENS_6half_tENS5_IJlSB_lEEESI_SJ_NS4_8TiledMMAINS4_8MMA_AtomIJNS4_4SM904GMMA25MMA_64x64x16_F32F16F16_SSILNSN_5MajorE0ELSP_0ELNSN_7ScaleInE1ELSQ_1EEEEEENS4_6LayoutINS5_IJNSA_ILi2EEESB_SB_EEENS5_IJSB_NSA_ILi0EEESW_EEEEENS5_IJNS4_10UnderscoreESZ_SZ_EEEEENS4_13SM90_TMA_LOADENS4_14ComposedLayoutINS4_7SwizzleILi3ELi4ELi3EEENS4_18smem_ptr_flag_bitsILi16EEENST_INS5_IJNSA_ILi8EEESG_EEENS5_IJSG_SB_EEEEEEEvNS4_8identityES12_S1C_vS1D_EENS_8epilogue10collective6detail29Sm90TmaWarpSpecializedAdapterINS1G_15DefaultEpilogueISI_SJ_SJ_NS1F_6thread17LinearCombinationISI_Li1EffLNS1K_9ScaleType4KindE0ELNS_15FloatRoundStyleE2ESI_EENS1_15EpilogueDefaultEEEEEvvEEEEvNT_6ParamsE,"ax",@progbits
	.align	128
.text._ZN7cutlass13device_kernelINS_4gemm6kernel13GemmUniversalIN4cute5tupleIJiiiiEEENS1_10collective13CollectiveMmaINS1_34MainloopSm90TmaGmmaWarpSpecializedILi7ENS5_IJNS4_1CILi1EEESB_SB_EEENS1_35KernelTmaWarpSpecializedCooperativeEEENS5_IJNSA_ILi256EEENSA_ILi64EEESG_EEENS_6half_tENS5_IJlSB_lEEESI_SJ_NS4_8TiledMMAINS4_8MMA_AtomIJNS4_4SM904GMMA25MMA_64x64x16_F32F16F16_SSILNSN_5MajorE0ELSP_0ELNSN_7ScaleInE1ELSQ_1EEEEEENS4_6LayoutINS5_IJNSA_ILi2EEESB_SB_EEENS5_IJSB_NSA_ILi0EEESW_EEEEENS5_IJNS4_10UnderscoreESZ_SZ_EEEEENS4_13SM90_TMA_LOADENS4_14ComposedLayoutINS4_7SwizzleILi3ELi4ELi3EEENS4_18smem_ptr_flag_bitsILi16EEENST_INS5_IJNSA_ILi8EEESG_EEENS5_IJSG_SB_EEEEEEEvNS4_8identityES12_S1C_vS1D_EENS_8epilogue10collective6detail29Sm90TmaWarpSpecializedAdapterINS1G_15DefaultEpilogueISI_SJ_SJ_NS1F_6thread17LinearCombinationISI_Li1EffLNS1K_9ScaleType4KindE0ELNS_15FloatRoundStyleE2ESI_EENS1_15EpilogueDefaultEEEEEvvEEEEvNT_6ParamsE:
        .type           _ZN7cutlass13device_kernelINS_4gemm6kernel13GemmUniversalIN4cute5tupleIJiiiiEEENS1_10collective13CollectiveMmaINS1_34MainloopSm90TmaGmmaWarpSpecializedILi7ENS5_IJNS4_1CILi1EEESB_SB_EEENS1_35KernelTmaWarpSpecializedCooperativeEEENS5_IJNSA_ILi256EEENSA_ILi64EEESG_EEENS_6half_tENS5_IJlSB_lEEESI_SJ_NS4_8TiledMMAINS4_8MMA_AtomIJNS4_4SM904GMMA25MMA_64x64x16_F32F16F16_SSILNSN_5MajorE0ELSP_0ELNSN_7ScaleInE1ELSQ_1EEEEEENS4_6LayoutINS5_IJNSA_ILi2EEESB_SB_EEENS5_IJSB_NSA_ILi0EEESW_EEEEENS5_IJNS4_10UnderscoreESZ_SZ_EEEEENS4_13SM90_TMA_LOADENS4_14ComposedLayoutINS4_7SwizzleILi3ELi4ELi3EEENS4_18smem_ptr_flag_bitsILi16EEENST_INS5_IJNSA_ILi8EEESG_EEENS5_IJSG_SB_EEEEEEEvNS4_8identityES12_S1C_vS1D_EENS_8epilogue10collective6detail29Sm90TmaWarpSpecializedAdapterINS1G_15DefaultEpilogueISI_SJ_SJ_NS1F_6thread17LinearCombinationISI_Li1EffLNS1K_9ScaleType4KindE0ELNS_15FloatRoundStyleE2ESI_EENS1_15EpilogueDefaultEEEEEvvEEEEvNT_6ParamsE,@function
        .size           _ZN7cutlass13device_kernelINS_4gemm6kernel13GemmUniversalIN4cute5tupleIJiiiiEEENS1_10collective13CollectiveMmaINS1_34MainloopSm90TmaGmmaWarpSpecializedILi7ENS5_IJNS4_1CILi1EEESB_SB_EEENS1_35KernelTmaWarpSpecializedCooperativeEEENS5_IJNSA_ILi256EEENSA_ILi64EEESG_EEENS_6half_tENS5_IJlSB_lEEESI_SJ_NS4_8TiledMMAINS4_8MMA_AtomIJNS4_4SM904GMMA25MMA_64x64x16_F32F16F16_SSILNSN_5MajorE0ELSP_0ELNSN_7ScaleInE1ELSQ_1EEEEEENS4_6LayoutINS5_IJNSA_ILi2EEESB_SB_EEENS5_IJSB_NSA_ILi0EEESW_EEEEENS5_IJNS4_10UnderscoreESZ_SZ_EEEEENS4_13SM90_TMA_LOADENS4_14ComposedLayoutINS4_7SwizzleILi3ELi4ELi3EEENS4_18smem_ptr_flag_bitsILi16EEENST_INS5_IJNSA_ILi8EEESG_EEENS5_IJSG_SB_EEEEEEEvNS4_8identityES12_S1C_vS1D_EENS_8epilogue10collective6detail29Sm90TmaWarpSpecializedAdapterINS1G_15DefaultEpilogueISI_SJ_SJ_NS1F_6thread17LinearCombinationISI_Li1EffLNS1K_9ScaleType4KindE0ELNS_15FloatRoundStyleE2ESI_EENS1_15EpilogueDefaultEEEEEvvEEEEvNT_6ParamsE,(.L_x_198 - _ZN7cutlass13device_kernelINS_4gemm6kernel13GemmUniversalIN4cute5tupleIJiiiiEEENS1_10collective13CollectiveMmaINS1_34MainloopSm90TmaGmmaWarpSpecializedILi7ENS5_IJNS4_1CILi1EEESB_SB_EEENS1_35KernelTmaWarpSpecializedCooperativeEEENS5_IJNSA_ILi256EEENSA_ILi64EEESG_EEENS_6half_tENS5_IJlSB_lEEESI_SJ_NS4_8TiledMMAINS4_8MMA_AtomIJNS4_4SM904GMMA25MMA_64x64x16_F32F16F16_SSILNSN_5MajorE0ELSP_0ELNSN_7ScaleInE1ELSQ_1EEEEEENS4_6LayoutINS5_IJNSA_ILi2EEESB_SB_EEENS5_IJSB_NSA_ILi0EEESW_EEEEENS5_IJNS4_10UnderscoreESZ_SZ_EEEEENS4_13SM90_TMA_LOADENS4_14ComposedLayoutINS4_7SwizzleILi3ELi4ELi3EEENS4_18smem_ptr_flag_bitsILi16EEENST_INS5_IJNSA_ILi8EEESG_EEENS5_IJSG_SB_EEEEEEEvNS4_8identityES12_S1C_vS1D_EENS_8epilogue10collective6detail29Sm90TmaWarpSpecializedAdapterINS1G_15DefaultEpilogueISI_SJ_SJ_NS1F_6thread17LinearCombinationISI_Li1EffLNS1K_9ScaleType4KindE0ELNS_15FloatRoundStyleE2ESI_EENS1_15EpilogueDefaultEEEEEvvEEEEvNT_6ParamsE)
        .other          _ZN7cutlass13device_kernelINS_4gemm6kernel13GemmUniversalIN4cute5tupleIJiiiiEEENS1_10collective13CollectiveMmaINS1_34MainloopSm90TmaGmmaWarpSpecializedILi7ENS5_IJNS4_1CILi1EEESB_SB_EEENS1_35KernelTmaWarpSpecializedCooperativeEEENS5_IJNSA_ILi256EEENSA_ILi64EEESG_EEENS_6half_tENS5_IJlSB_lEEESI_SJ_NS4_8TiledMMAINS4_8MMA_AtomIJNS4_4SM904GMMA25MMA_64x64x16_F32F16F16_SSILNSN_5MajorE0ELSP_0ELNSN_7ScaleInE1ELSQ_1EEEEEENS4_6LayoutINS5_IJNSA_ILi2EEESB_SB_EEENS5_IJSB_NSA_ILi0EEESW_EEEEENS5_IJNS4_10UnderscoreESZ_SZ_EEEEENS4_13SM90_TMA_LOADENS4_14ComposedLayoutINS4_7SwizzleILi3ELi4ELi3EEENS4_18smem_ptr_flag_bitsILi16EEENST_INS5_IJNSA_ILi8EEESG_EEENS5_IJSG_SB_EEEEEEEvNS4_8identityES12_S1C_vS1D_EENS_8epilogue10collective6detail29Sm90TmaWarpSpecializedAdapterINS1G_15DefaultEpilogueISI_SJ_SJ_NS1F_6thread17LinearCombinationISI_Li1EffLNS1K_9ScaleType4KindE0ELNS_15FloatRoundStyleE2ESI_EENS1_15EpilogueDefaultEEEEEvvEEEEvNT_6ParamsE,@"STO_CUDA_ENTRY STV_DEFAULT"
_ZN7cutlass13device_kernelINS_4gemm6kernel13GemmUniversalIN4cute5tupleIJiiiiEEENS1_10collective13CollectiveMmaINS1_34MainloopSm90TmaGmmaWarpSpecializedILi7ENS5_IJNS4_1CILi1EEESB_SB_EEENS1_35KernelTmaWarpSpecializedCooperativeEEENS5_IJNSA_ILi256EEENSA_ILi64EEESG_EEENS_6half_tENS5_IJlSB_lEEESI_SJ_NS4_8TiledMMAINS4_8MMA_AtomIJNS4_4SM904GMMA25MMA_64x64x16_F32F16F16_SSILNSN_5MajorE0ELSP_0ELNSN_7ScaleInE1ELSQ_1EEEEEENS4_6LayoutINS5_IJNSA_ILi2EEESB_SB_EEENS5_IJSB_NSA_ILi0EEESW_EEEEENS5_IJNS4_10UnderscoreESZ_SZ_EEEEENS4_13SM90_TMA_LOADENS4_14ComposedLayoutINS4_7SwizzleILi3ELi4ELi3EEENS4_18smem_ptr_flag_bitsILi16EEENST_INS5_IJNSA_ILi8EEESG_EEENS5_IJSG_SB_EEEEEEEvNS4_8identityES12_S1C_vS1D_EENS_8epilogue10collective6detail29Sm90TmaWarpSpecializedAdapterINS1G_15DefaultEpilogueISI_SJ_SJ_NS1F_6thread17LinearCombinationISI_Li1EffLNS1K_9ScaleType4KindE0ELNS_15FloatRoundStyleE2ESI_EENS1_15EpilogueDefaultEEEEEvvEEEEvNT_6ParamsE:
[----:B------:R-:W0:Y:S01]  /*0000*/  LDC R1, c[0x0][0x28] ;  /* 0x00000a00ff017b82 */ /* 0x000e220000000800 */
[----:B------:R-:W1:Y:S01]  /*0010*/  S2R R18, SR_TID.X ;  /* 0x0000000000127919 */ /* 0x000e620000002100 */
[----:B------:R-:W-:Y:S01]  /*0020*/  ELECT P0, URZ, PT ;  /* 0x00000000003f782f */ /* 0x000fe20003800000 */
[----:B------:R-:W-:Y:S01]  /*0030*/  BSSY B0, `(.L_x_0) ;  /* 0x000000f000007945 */ /* 0x000fe20003800000 */
[--C-:B-1----:R-:W-:Y:S02]  /*0040*/  SHF.R.U32.HI R0, RZ, 0x5, R18.reuse ;  /* 0x00000005ff007819 */ /* 0x102fe40000011612 */
[----:B------:R-:W-:-:S03]  /*0050*/  SHF.R.U32.HI R22, RZ, 0x7, R18 ;  /* 0x00000007ff167819 */ /* 0x000fc60000011612 */
[----:B------:R-:W1:Y:S04]  /*0060*/  SHFL.IDX PT, R5, R0, RZ, 0x1f ;  /* 0x00001fff00057589 */ /* 0x000e6800000e0000 */
[----:B------:R2:W3:Y:S01]  /*0070*/  SHFL.IDX PT, R8, R22, RZ, 0x1f ;  /* 0x00001fff16087589 */ /* 0x0004e200000e0000 */
[----:B-1----:R-:W-:-:S13]  /*0080*/  ISETP.NE.OR P0, PT, R5, RZ, !P0 ;  /* 0x000000ff0500720c */ /* 0x002fda0004705670 */
[----:B0-23--:R-:W-:Y:S05]  /*0090*/  @P0 BRA `(.L_x_1) ;  /* 0x0000000000200947 */ /* 0x00dfea0003800000 */
[----:B------:R-:W-:Y:S02]  /*00a0*/  ULDC.64 UR4, c[0x0][0x198] ;  /* 0x0000660000047ab9 */ /* 0x000fe40000000a00 */
[----:B------:R-:W-:Y:S02]  /*00b0*/  UIADD3 UR6, UP0, UR4, 0xf0, URZ ;  /* 0x000000f004067890 */ /* 0x000fe4000ff1e03f */
[----:B------:R-:W-:Y:S02]  /*00c0*/  UIADD3 UR4, UP1, UR4, 0x1f0, URZ ;  /* 0x000001f004047890 */ /* 0x000fe4000ff3e03f */
[----:B------:R-:W-:Y:S02]  /*00d0*/  UIADD3.X UR7, URZ, UR5, URZ, UP0, !UPT ;  /* 0x000000053f077290 */ /* 0x000fe400087fe43f */
[----:B------:R-:W-:-:S07]  /*00e0*/  UIADD3.X UR5, URZ, UR5, URZ, UP1, !UPT ;  /* 0x000000053f057290 */ /* 0x000fce0008ffe43f */
[----:B------:R0:W-:Y:S02]  /*00f0*/  UTMACCTL.PF [UR6] ;  /* 0x00000000060079b9 */ /* 0x0001e40008040000 */
[----:B------:R0:W-:Y:S02]  /*0100*/  UTMACCTL.PF [UR4] ;  /* 0x00000000040079b9 */ /* 0x0001e40008040000 */
[----:B0-----:R-:W-:Y:S01]  /*0110*/  NOP ;  /* 0x0000000000007918 */ /* 0x001fe20000000000 */
.L_x_1:
[----:B------:R-:W-:Y:S05]  /*0120*/  BSYNC B0 ;  /* 0x0000000000007941 */ /* 0x000fea0003800000 */
.L_x_0:
[----:B------:R-:W0:Y:S02]  /*0130*/  SHFL.IDX PT, R2, R0, RZ, 0x1f ;  /* 0x00001fff00027589 */ /* 0x000e2400000e0000 */
[----:B0-----:R-:W-:-:S13]  /*0140*/  ISETP.NE.AND P0, PT, R2, RZ, PT ;  /* 0x000000ff0200720c */ /* 0x001fda0003f05270 */
[----:B------:R-:W-:Y:S05]  /*0150*/  @P0 BRA `(.L_x_2) ;  /* 0x0000000000700947 */ /* 0x000fea0003800000 */
[----:B------:R-:W0:Y:S01]  /*0160*/  S2UR UR8, SR_CgaCtaId ;  /* 0x00000000000879c3 */ /* 0x000e220000008800 */
[----:B------:R-:W-:Y:S01]  /*0170*/  UMOV UR4, 0x400 ;  /* 0x0000040000047882 */ /* 0x000fe20000000000 */
[----:B------:R-:W-:Y:S01]  /*0180*/  UMOV UR5, 0x1 ;  /* 0x0000000100057882 */ /* 0x000fe20000000000 */
[----:B------:R-:W-:Y:S01]  /*0190*/  UMOV UR6, 0x100 ;  /* 0x0000010000067882 */ /* 0x000fe20000000000 */
[----:B------:R-:W-:Y:S01]  /*01a0*/  ELECT P0, URZ, PT ;  /* 0x00000000003f782f */ /* 0x000fe20003800000 */
[----:B------:R-:W-:-:S04]  /*01b0*/  UIADD3 UR6, -UR6, 0x100000, URZ ;  /* 0x0010000006067890 */ /* 0x000fc8000fffe13f */
[----:B------:R-:W-:Y:S02]  /*01c0*/  USHF.L.U32 UR7, UR6, 0xb, URZ ;  /* 0x0000000b06077899 */ /* 0x000fe4000800063f */
[----:B------:R-:W-:Y:S02]  /*01d0*/  USHF.L.U32 UR6, UR6, 0x1, URZ ;  /* 0x0000000106067899 */ /* 0x000fe4000800063f */
[----:B0-----:R-:W-:Y:S02]  /*01e0*/  ULEA UR8, UR8, UR4, 0x18 ;  /* 0x0000000408087291 */ /* 0x001fe4000f8ec03f */
[----:B------:R-:W-:-:S04]  /*01f0*/  UIADD3 UR4, -UR5, 0x100000, URZ ;  /* 0x0010000005047890 */ /* 0x000fc8000fffe13f */
[----:B------:R-:W-:Y:S02]  /*0200*/  USHF.L.U32 UR5, UR4, 0xb, URZ ;  /* 0x0000000b04057899 */ /* 0x000fe4000800063f */
[----:B------:R-:W-:Y:S01]  /*0210*/  USHF.L.U32 UR4, UR4, 0x1, URZ ;  /* 0x0000000104047899 */ /* 0x000fe2000800063f */
[----:B------:R-:W0:Y:S11]  /*0220*/  FENCE.VIEW.ASYNC.S ;  /* 0x00000000000073c6 */ /* 0x000e360000000000 */
[----:B0-----:R0:W1:Y:S01]  /*0230*/  SYNCS.EXCH.64 URZ, [UR8], UR4 ;  /* 0x00000004083f75b2 */ /* 0x0010620008000100 */
[----:B------:R0:W2:Y:S01]  /*0240*/  SYNCS.EXCH.64 URZ, [UR8+0x38], UR6 ;  /* 0x00003806083f75b2 */ /* 0x0000a20008000100 */
[----:B------:R0:W3:Y:S01]  /*0250*/  SYNCS.EXCH.64 URZ, [UR8+0x8], UR4 ;  /* 0x00000804083f75b2 */ /* 0x0000e20008000100 */
[----:B------:R0:W4:Y:S01]  /*0260*/  SYNCS.EXCH.64 URZ, [UR8+0x40], UR6 ;  /* 0x00004006083f75b2 */ /* 0x0001220008000100 */
[----:B------:R0:W0:Y:S01]  /*0270*/  SYNCS.EXCH.64 URZ, [UR8+0x10], UR4 ;  /* 0x00001004083f75b2 */ /* 0x0000220008000100 */
        /* <DEDUP_REMOVED lines=9> */
[----:B------:R-:W-:Y:S01]  /*0310*/  NOP ;  /* 0x0000000000007918 */ /* 0x000fe20000000000 */
.L_x_2:
[----:B------:R-:W5:Y:S01]  /*0320*/  SHFL.IDX PT, R0, R0, RZ, 0x1f ;  /* 0x00001fff00007589 */ /* 0x000f6200000e0000 */
[----:B------:R-:W1:Y:S01]  /*0330*/  LDC R2, c[0x0][0x65c] ;  /* 0x00019700ff027b82 */ /* 0x000e620000000800 */
[----:B------:R-:W-:Y:S02]  /*0340*/  ELECT P0, URZ, PT ;  /* 0x00000000003f782f */ /* 0x000fe40003800000 */
[----:B------:R-:W-:Y:S01]  /*0350*/  LOP3.LUT R6, R6, 0xfffff7ff, RZ, 0xc0, !PT ;  /* 0xfffff7ff06067812 */ /* 0x000fe200078ec0ff */
[----:B------:R-:W2:Y:S01]  /*0360*/  S2R R3, SR_CTAID.Y ;  /* 0x0000000000037919 */ /* 0x000ea20000002600 */
[----:B0-----:R-:W-:Y:S01]  /*0370*/  UMOV UR4, 0x20 ;  /* 0x0000002000047882 */ /* 0x001fe20000000000 */
[----:B------:R-:W-:Y:S01]  /*0380*/  ISETP.NE.AND P2, PT, R8, RZ, PT ;  /* 0x000000ff0800720c */ /* 0x000fe20003f45270 */
[----:B------:R-:W-:Y:S01]  /*0390*/  NOP ;  /* 0x0000000000007918 */ /* 0x000fe20000000000 */
[----:B------:R-:W0:Y:S01]  /*03a0*/  S2R R4, SR_CTAID.X ;  /* 0x0000000000047919 */ /* 0x000e220000002500 */
[----:B------:R-:W-:Y:S01]  /*03b0*/  NOP ;  /* 0x0000000000007918 */ /* 0x000fe20000000000 */
[----:B-----5:R-:W-:-:S02]  /*03c0*/  ISETP.NE.OR P0, PT, R0, RZ, !P0 ;  /* 0x000000ff0000720c */ /* 0x020fc40004705670 */
[----:B-1----:R-:W-:-:S11]  /*03d0*/  ISETP.NE.AND P3, PT, R2, 0x1, PT ;  /* 0x000000010200780c */ /* 0x002fd60003f65270 */
[----:B------:R-:W-:Y:S01]  /*03e0*/  VOTEU.ALL UP0, P0 ;  /* 0x00000000003f7886 */ /* 0x000fe20000000000 */
[----:B------:R-:W-:Y:S01]  /*03f0*/  VOTEU.ALL UP1, P0 ;  /* 0x00000000003f7886 */ /* 0x000fe20000020000 */
[----:B------:R-:W-:Y:S01]  /*0400*/  @P3 LOP3.LUT R6, R6, 0x800, RZ, 0xfc, !PT ;  /* 0x0000080006063812 */ /* 0x000fe200078efcff */
[----:B------:R-:W0:Y:S01]  /*0410*/  @P3 LDC R17, c[0x0][0x10] ;  /* 0x00000400ff113b82 */ /* 0x000e220000000800 */
[----:B------:R-:W-:Y:S01]  /*0420*/  SHF.R.S32.HI R6, RZ, 0x1f, R5 ;  /* 0x0000001fff067819 */ /* 0x000fe20000011405 */
[----:B------:R-:W-:Y:S01]  /*0430*/  @!UP0 UMOV UR6, 0x400 ;  /* 0x0000040000068882 */ /* 0x000fe20000000000 */
[----:B------:R-:W-:-:S04]  /*0440*/  @!UP0 UIADD3 UR4, -UR4, 0x100000, URZ ;  /* 0x0010000004048890 */ /* 0x000fc8000fffe13f */
[----:B------:R-:W-:Y:S02]  /*0450*/  @!UP0 USHF.L.U32 UR5, UR4, 0xb, URZ ;  /* 0x0000000b04058899 */ /* 0x000fe4000800063f */
[----:B------:R-:W-:Y:S01]  /*0460*/  @!UP0 USHF.L.U32 UR4, UR4, 0x1, URZ ;  /* 0x0000000104048899 */ /* 0x000fe2000800063f */
[----:B------:R-:W-:Y:S01]  /*0470*/  @P3 IMAD.MOV.U32 R7, RZ, RZ, RZ ;  /* 0x000000ffff073224 */ /* 0x000fe200078e00ff */
[----:B------:R-:W-:Y:S01]  /*0480*/  LEA.HI R6, R6, R5, RZ, 0x2 ;  /* 0x0000000506067211 */ /* 0x000fe200078f10ff */
[----:B------:R-:W-:Y:S01]  /*0490*/  @P3 IMAD.MOV.U32 R11, RZ, RZ, RZ ;  /* 0x000000ffff0b3224 */ /* 0x000fe200078e00ff */
[----:B------:R-:W1:Y:S02]  /*04a0*/  @!UP0 S2UR UR7, SR_CgaCtaId ;  /* 0x00000000000789c3 */ /* 0x000e640000008800 */
[----:B------:R-:W-:Y:S01]  /*04b0*/  LOP3.LUT R0, R6, 0xfffffffc, RZ, 0xc0, !PT ;  /* 0xfffffffc06007812 */ /* 0x000fe200078ec0ff */
[----:B--2---:R-:W-:-:S04]  /*04c0*/  @P3 IMAD.MOV.U32 R6, RZ, RZ, R3 ;  /* 0x000000ffff063224 */ /* 0x004fc800078e0003 */
[----:B------:R-:W-:Y:S01]  /*04d0*/  IMAD.IADD R0, R5, 0x1, -R0 ;  /* 0x0000000105007824 */ /* 0x000fe200078e0a00 */
[----:B------:R-:W2:Y:S01]  /*04e0*/  @!P3 LDC R9, c[0x0][0xc] ;  /* 0x00000300ff09bb82 */ /* 0x000ea20000000800 */
[----:B------:R-:W-:Y:S02]  /*04f0*/  IMAD.MOV.U32 R5, RZ, RZ, RZ ;  /* 0x000000ffff057224 */ /* 0x000fe400078e00ff */
[----:B0-----:R-:W-:-:S04]  /*0500*/  @P3 IMAD.WIDE.U32 R16, R4, R17, R6 ;  /* 0x0000001104103225 */ /* 0x001fc800078e0006 */
[----:B------:R-:W-:Y:S01]  /*0510*/  @P3 IMAD.IADD R17, R17, 0x1, R11 ;  /* 0x0000000111113824 */ /* 0x000fe200078e020b */
[----:B-1----:R-:W-:Y:S01]  /*0520*/  @!UP0 ULEA UR6, UR7, UR6, 0x18 ;  /* 0x0000000607068291 */ /* 0x002fe2000f8ec03f */
[----:B------:R-:W-:Y:S01]  /*0530*/  VOTEU.ALL UP0, P0 ;  /* 0x00000000003f7886 */ /* 0x000fe20000000000 */
[----:B------:R-:W-:-:S04]  /*0540*/  ISETP.NE.AND P0, PT, R0, 0x3, PT ;  /* 0x000000030000780c */ /* 0x000fc80003f05270 */
[----:B------:R-:W-:Y:S01]  /*0550*/  ISETP.EQ.OR P0, PT, R0, RZ, !P0 ;  /* 0x000000ff0000720c */ /* 0x000fe20004702670 */
[----:B--2---:R-:W-:-:S03]  /*0560*/  @!P3 IMAD.WIDE.U32 R6, R9, R3, R4 ;  /* 0x000000030906b225 */ /* 0x004fc600078e0004 */
[C---:B------:R-:W-:Y:S01]  /*0570*/  ISETP.EQ.AND P0, PT, R8.reuse, RZ, P0 ;  /* 0x000000ff0800720c */ /* 0x040fe20000702270 */
[----:B------:R-:W-:Y:S01]  /*0580*/  VIADD R8, R8, 0xffffffff ;  /* 0xffffffff08087836 */ /* 0x000fe20000000000 */
[----:B------:R-:W0:Y:S02]  /*0590*/  FENCE.VIEW.ASYNC.S ;  /* 0x00000000000073c6 */ /* 0x000e240000000000 */
[----:B0-----:R0:W3:Y:S01]  /*05a0*/  @!UP0 SYNCS.EXCH.64 URZ, [UR6+0x80], UR4 ;  /* 0x00008004063f85b2 */ /* 0x0010e20008000100 */
[----:B------:R-:W-:Y:S01]  /*05b0*/  @!P3 IMAD.MOV.U32 R16, RZ, RZ, R6 ;  /* 0x000000ffff10b224 */ /* 0x000fe200078e0006 */
[----:B------:R-:W-:Y:S01]  /*05c0*/  SEL R19, RZ, 0x1, !P0 ;  /* 0x00000001ff137807 */ /* 0x000fe20004000000 */
[----:B------:R-:W-:Y:S01]  /*05d0*/  @!P3 IMAD.MOV.U32 R17, RZ, RZ, R7 ;  /* 0x000000ffff11b224 */ /* 0x000fe200078e0007 */
[----:B------:R-:W-:-:S04]  /*05e0*/  ISETP.GE.U32.AND P1, PT, R8, 0x2, PT ;  /* 0x000000020800780c */ /* 0x000fc80003f26070 */
[----:B------:R-:W-:Y:S01]  /*05f0*/  SEL R19, R19, 0x2, P1 ;  /* 0x0000000213137807 */ /* 0x000fe20000800000 */
[----:B------:R0:W3:Y:S01]  /*0600*/  @!UP1 SYNCS.EXCH.64 URZ, [UR6+0x88], UR4 ;  /* 0x00008804063f95b2 */ /* 0x0000e20008000100 */
[----:B------:R-:W-:Y:S01]  /*0610*/  NOP ;  /* 0x0000000000007918 */ /* 0x000fe20000000000 */
[----:B---34-:R-:W-:Y:S06]  /*0620*/  BAR.SYNC.DEFER_BLOCKING 0x0 ;  /* 0x0000000000007b1d */ /* 0x018fec0000010000 */
[----:B------:R-:W-:Y:S05]  /*0630*/  @!P2 BRA `(.L_x_3) ;  /* 0x0000006c00c4a947 */ /* 0x000fea0003800000 */
[----:B------:R-:W-:-:S13]  /*0640*/  ISETP.GT.U32.AND P0, PT, R8, 0x1, PT ;  /* 0x000000010800780c */ /* 0x000fda0003f04070 */
[----:B0-----:R-:W-:Y:S05]  /*0650*/  @P0 EXIT ;  /* 0x000000000000094d */ /* 0x001fea0003800000 */
[----:B------:R-:W-:Y:S01]  /*0660*/  ULDC.64 UR4, c[0x0][0x650] ;  /* 0x0001940000047ab9 */ /* 0x000fe20000000a00 */
[----:B------:R-:W-:Y:S01]  /*0670*/  PRMT R0, RZ, 0x7610, R0 ;  /* 0x00007610ff007816 */ /* 0x000fe20000000000 */
[----:B------:R-:W-:Y:S01]  /*0680*/  IMAD.MOV.U32 R94, RZ, RZ, -0x1 ;  /* 0xffffffffff5e7424 */ /* 0x000fe200078e00ff */
[----:B------:R-:W-:Y:S01]  /*0690*/  ISETP.GE.U32.AND P0, PT, R16, UR4, PT ;  /* 0x0000000410007c0c */ /* 0x000fe2000bf06070 */
[----:B------:R-:W-:Y:S02]  /*06a0*/  IMAD.MOV.U32 R90, RZ, RZ, -0x1 ;  /* 0xffffffffff5a7424 */ /* 0x000fe400078e00ff */
[----:B------:R-:W-:Y:S01]  /*06b0*/  IMAD.MOV.U32 R23, RZ, RZ, -0x1 ;  /* 0xffffffffff177424 */ /* 0x000fe200078e00ff */
[----:B------:R-:W-:-:S13]  /*06c0*/  ISETP.GE.U32.AND.EX P0, PT, R17, UR5, PT, P0 ;  /* 0x0000000511007c0c */ /* 0x000fda000bf06100 */
[----:B------:R-:W-:Y:S05]  /*06d0*/  @P0 BRA `(.L_x_4) ;  /* 0x0000000400540947 */ /* 0x000fea0003800000 */
[----:B------:R-:W0:Y:S01]  /*06e0*/  LDC.64 R14, c[0x0][0x628] ;  /* 0x00018a00ff0e7b82 */ /* 0x000e220000000a00 */
[----:B------:R-:W-:Y:S02]  /*06f0*/  IMAD.MOV.U32 R6, RZ, RZ, R16 ;  /* 0x000000ffff067224 */ /* 0x000fe400078e0010 */
[----:B------:R-:W-:-:S05]  /*0700*/  IMAD.MOV.U32 R7, RZ, RZ, R17 ;  /* 0x000000ffff077224 */ /* 0x000fca00078e0011 */
[----:B------:R-:W1:Y:S08]  /*0710*/  LDC R0, c[0x0][0x630] ;  /* 0x00018c00ff007b82 */ /* 0x000e700000000800 */
[----:B------:R-:W2:Y:S01]  /*0720*/  LDC.64 R20, c[0x0][0x620] ;  /* 0x00018800ff147b82 */ /* 0x000ea20000000a00 */
[----:B0-----:R-:W-:-:S04]  /*0730*/  ISETP.NE.U32.AND P0, PT, R14, RZ, PT ;  /* 0x000000ff0e00720c */ /* 0x001fc80003f05070 */
[----:B------:R-:W-:-:S13]  /*0740*/  ISETP.NE.AND.EX P0, PT, R15, RZ, PT, P0 ;  /* 0x000000ff0f00720c */ /* 0x000fda0003f05300 */
[----:B-12---:R-:W-:Y:S05]  /*0750*/  @!P0 BRA `(.L_x_5) ;  /* 0x0000000000288947 */ /* 0x006fea0003800000 */
[----:B------:R-:W0:Y:S02]  /*0760*/  LDC R11, c[0x0][0x634] ;  /* 0x00018d00ff0b7b82 */ /* 0x000e240000000800 */
[----:B0-----:R-:W-:-:S05]  /*0770*/  IADD3 R11, P0, R16, R11, RZ ;  /* 0x0000000b100b7210 */ /* 0x001fca0007f1e0ff */
[----:B------:R-:W-:-:S04]  /*0780*/  IMAD.X R13, RZ, RZ, R17, P0 ;  /* 0x000000ffff0d7224 */ /* 0x000fc800000e0611 */
[----:B------:R-:W-:-:S04]  /*0790*/  IMAD.WIDE.U32 R6, R13, R14, RZ ;  /* 0x0000000e0d067225 */ /* 0x000fc800078e00ff */
[----:B------:R-:W-:-:S04]  /*07a0*/  IMAD.WIDE.U32 R8, P0, R11, R15, R6 ;  /* 0x0000000f0b087225 */ /* 0x000fc80007800006 */
[----:B------:R-:W-:-:S04]  /*07b0*/  IMAD.WIDE.U32 R6, R11, R14, RZ ;  /* 0x0000000e0b067225 */ /* 0x000fc800078e00ff */
[----:B------:R-:W-:Y:S01]  /*07c0*/  IMAD.X R11, RZ, RZ, RZ, P0 ;  /* 0x000000ffff0b7224 */ /* 0x000fe200000e06ff */
[----:B------:R-:W-:Y:S01]  /*07d0*/  IADD3 RZ, P0, R7, R8, RZ ;  /* 0x0000000807ff7210 */ /* 0x000fe20007f1e0ff */
[----:B------:R-:W-:-:S04]  /*07e0*/  IMAD.MOV.U32 R10, RZ, RZ, R9 ;  /* 0x000000ffff0a7224 */ /* 0x000fc800078e0009 */
[----:B------:R-:W-:-:S08]  /*07f0*/  IMAD.WIDE.U32.X R6, R13, R15, R10, P0 ;  /* 0x0000000f0d067225 */ /* 0x000fd000000e040a */
.L_x_5:
[-CC-:B------:R-:W-:Y:S01]  /*0800*/  SHF.R.U64 R23, R6, R0.reuse, R7.reuse ;  /* 0x0000000006177219 */ /* 0x180fe20000001207 */
[----:B------:R-:W0:Y:S01]  /*0810*/  LDC R10, c[0x0][0x618] ;  /* 0x00018600ff0a7b82 */ /* 0x000e220000000800 */
[----:B------:R-:W-:Y:S01]  /*0820*/  SHF.R.U32.HI R5, RZ, R0, R7 ;  /* 0x00000000ff057219 */ /* 0x000fe20000011607 */
[----:B------:R-:W-:Y:S01]  /*0830*/  ULDC UR4, c[0x0][0x150] ;  /* 0x0000540000047ab9 */ /* 0x000fe20000000800 */
[----:B------:R-:W-:Y:S02]  /*0840*/  IADD3 R9, P0, RZ, -R23, RZ ;  /* 0x80000017ff097210 */ /* 0x000fe40007f1e0ff */
[----:B------:R-:W-:-:S03]  /*0850*/  I2FP.F32.U32 R0, R4 ;  /* 0x0000000400007245 */ /* 0x000fc60000201000 */
[----:B------:R-:W1:Y:S01]  /*0860*/  LDC.64 R28, c[0x0][0x640] ;  /* 0x00019000ff1c7b82 */ /* 0x000e620000000a00 */
[----:B------:R-:W-:Y:S02]  /*0870*/  IMAD.X R11, RZ, RZ, ~R5, P0 ;  /* 0x000000ffff0b7224 */ /* 0x000fe400000e0e05 */
[----:B------:R-:W-:Y:S01]  /*0880*/  FMUL R0, R0, UR4 ;  /* 0x0000000400007c20 */ /* 0x000fe20008400000 */
[----:B------:R-:W-:Y:S01]  /*0890*/  IMAD.WIDE.U32 R6, R9, R20, R16 ;  /* 0x0000001409067225 */ /* 0x000fe200078e0010 */
[----:B------:R-:W-:-:S03]  /*08a0*/  ULDC UR4, c[0x0][0x154] ;  /* 0x0000550000047ab9 */ /* 0x000fc60000000800 */
[----:B------:R-:W-:Y:S01]  /*08b0*/  IMAD R8, R11, R20, RZ ;  /* 0x000000140b087224 */ /* 0x000fe200078e02ff */
[----:B------:R-:W2:Y:S01]  /*08c0*/  LDC R5, c[0x0][0x144] ;  /* 0x00005100ff057b82 */ /* 0x000ea20000000800 */
[----:B------:R-:W3:Y:S02]  /*08d0*/  F2I.U32.TRUNC.NTZ R0, R0 ;  /* 0x0000000000007305 */ /* 0x000ee4000020f000 */
[----:B------:R-:W-:-:S04]  /*08e0*/  IMAD R9, R9, R21, R8 ;  /* 0x0000001509097224 */ /* 0x000fc800078e0208 */
[----:B------:R-:W-:Y:S01]  /*08f0*/  IMAD.IADD R7, R7, 0x1, R9 ;  /* 0x0000000107077824 */ /* 0x000fe200078e0209 */
[----:B------:R-:W4:Y:S01]  /*0900*/  LDC R12, c[0x0][0x608] ;  /* 0x00018200ff0c7b82 */ /* 0x000f220000000800 */
[----:B------:R-:W-:-:S03]  /*0910*/  IMAD.MOV.U32 R9, RZ, RZ, -0x1 ;  /* 0xffffffffff097424 */ /* 0x000fc600078e00ff */
[-CC-:B0-----:R-:W-:Y:S02]  /*0920*/  SHF.R.U64 R20, R6, R10.reuse, R7.reuse ;  /* 0x0000000a06147219 */ /* 0x181fe40000001207 */
[----:B------:R-:W-:Y:S02]  /*0930*/  I2FP.F32.U32 R6, R3 ;  /* 0x0000000300067245 */ /* 0x000fe40000201000 */
[----:B------:R-:W0:Y:S01]  /*0940*/  LDC R26, c[0x0][0x658] ;  /* 0x00019600ff1a7b82 */ /* 0x000e220000000800 */
[----:B-1----:R-:W-:Y:S01]  /*0950*/  ISETP.NE.U32.AND P0, PT, R28, RZ, PT ;  /* 0x000000ff1c00720c */ /* 0x002fe20003f05070 */
[----:B---3--:R-:W-:Y:S01]  /*0960*/  IMAD.MOV R8, RZ, RZ, -R0 ;  /* 0x000000ffff087224 */ /* 0x008fe200078e0a00 */
[----:B------:R-:W-:Y:S01]  /*0970*/  SHF.R.U32.HI R7, RZ, R10, R7 ;  /* 0x0000000aff077219 */ /* 0x000fe20000011607 */
[----:B------:R-:W-:Y:S01]  /*0980*/  FMUL R6, R6, UR4 ;  /* 0x0000000406067c20 */ /* 0x000fe20008400000 */
[----:B------:R-:W-:-:S03]  /*0990*/  ISETP.NE.AND.EX P0, PT, R29, RZ, PT, P0 ;  /* 0x000000ff1d00720c */ /* 0x000fc60003f05300 */
[----:B------:R-:W1:Y:S01]  /*09a0*/  LDC R14, c[0x0][0x148] ;  /* 0x00005200ff0e7b82 */ /* 0x000e620000000800 */
[----:B--2---:R-:W-:-:S07]  /*09b0*/  IMAD R0, R5, R8, R4 ;  /* 0x0000000805007224 */ /* 0x004fce00078e0204 */
[----:B------:R-:W2:Y:S01]  /*09c0*/  LDC R24, c[0x0][0x600] ;  /* 0x00018000ff187b82 */ /* 0x000ea20000000800 */
[-CC-:B----4-:R-:W-:Y:S02]  /*09d0*/  SHF.R.U64 R30, R20, R12.reuse, R7.reuse ;  /* 0x0000000c141e7219 */ /* 0x190fe40000001207 */
[----:B------:R-:W-:Y:S01]  /*09e0*/  SHF.R.U32.HI R5, RZ, R12, R7 ;  /* 0x0000000cff057219 */ /* 0x000fe20000011607 */
[----:B------:R-:W-:Y:S01]  /*09f0*/  IMAD.MOV.U32 R7, RZ, RZ, 0x1 ;  /* 0x00000001ff077424 */ /* 0x000fe200078e00ff */
[----:B------:R3:W4:Y:S03]  /*0a00*/  F2I.U32.TRUNC.NTZ R12, R6 ;  /* 0x00000006000c7305 */ /* 0x000726000020f000 */
[----:B------:R-:W1:Y:S01]  /*0a10*/  LDC R15, c[0x0][0x648] ;  /* 0x00019200ff0f7b82 */ /* 0x000e620000000800 */
[-C--:B0-----:R-:W-:Y:S02]  /*0a20*/  SHF.L.U32 R4, R9, R26.reuse, RZ ;  /* 0x0000001a09047219 */ /* 0x081fe400000006ff */
[----:B------:R-:W-:-:S02]  /*0a30*/  SHF.R.U64 R32, R30, R26, R5 ;  /* 0x0000001a1e207219 */ /* 0x000fc40000001205 */
[----:B------:R-:W-:Y:S02]  /*0a40*/  LOP3.LUT R11, RZ, R4, RZ, 0x33, !PT ;  /* 0x00000004ff0b7212 */ /* 0x000fe400078e33ff */
[-C--:B------:R-:W-:Y:S01]  /*0a50*/  SHF.R.U32.HI R5, RZ, R26.reuse, R5 ;  /* 0x0000001aff057219 */ /* 0x080fe20000011605 */
[----:B------:R-:W0:Y:S01]  /*0a60*/  LDC R21, c[0x0][0x638] ;  /* 0x00018e00ff157b82 */ /* 0x000e220000000800 */
[----:B------:R-:W-:Y:S01]  /*0a70*/  SHF.L.U32 R10, R7, R26, RZ ;  /* 0x0000001a070a7219 */ /* 0x000fe200000006ff */
[----:B------:R-:W-:-:S06]  /*0a80*/  IMAD.MOV.U32 R4, RZ, RZ, R32 ;  /* 0x000000ffff047224 */ /* 0x000fcc00078e0020 */
[----:B------:R-:W0:Y:S01]  /*0a90*/  LDC R94, c[0x0][0x610] ;  /* 0x00018400ff5e7b82 */ /* 0x000e220000000800 */
[----:B---34-:R-:W-:Y:S05]  /*0aa0*/  @!P0 BRA `(.L_x_6) ;  /* 0x0000000000288947 */ /* 0x018fea0003800000 */
[----:B------:R-:W3:Y:S02]  /*0ab0*/  LDC R9, c[0x0][0x64c] ;  /* 0x00019300ff097b82 */ /* 0x000ee40000000800 */
[----:B---3--:R-:W-:-:S05]  /*0ac0*/  IADD3 R9, P0, R32, R9, RZ ;  /* 0x0000000920097210 */ /* 0x008fca0007f1e0ff */
        /* <DEDUP_REMOVED lines=8> */
.L_x_6:
[----:B-1----:R-:W-:Y:S01]  /*0b50*/  SHF.R.U64 R4, R4, R15, R5 ;  /* 0x0000000f04047219 */ /* 0x002fe20000001205 */
[----:B--2---:R-:W-:Y:S01]  /*0b60*/  VIADD R5, R24, 0xffffffff ;  /* 0xffffffff18057836 */ /* 0x004fe20000000000 */
[----:B------:R-:W-:Y:S01]  /*0b70*/  LOP3.LUT R11, R30, R11, RZ, 0xc0, !PT ;  /* 0x0000000b1e0b7212 */ /* 0x000fe200078ec0ff */
[----:B------:R-:W-:Y:S02]  /*0b80*/  IMAD.MOV R12, RZ, RZ, -R12 ;  /* 0x000000ffff0c7224 */ /* 0x000fe400078e0a0c */
[----:B------:R-:W-:Y:S01]  /*0b90*/  IMAD.MOV R6, RZ, RZ, -R4 ;  /* 0x000000ffff067224 */ /* 0x000fe200078e0a04 */
[----:B------:R-:W-:Y:S01]  /*0ba0*/  LOP3.LUT R5, R20, R5, RZ, 0xc0, !PT ;  /* 0x0000000514057212 */ /* 0x000fe200078ec0ff */
[----:B------:R-:W-:Y:S02]  /*0bb0*/  @P3 IMAD R0, R14, R12, R3 ;  /* 0x0000000c0e003224 */ /* 0x000fe400078e0203 */
[----:B------:R-:W-:Y:S02]  /*0bc0*/  IMAD R11, R10, R4, R11 ;  /* 0x000000040a0b7224 */ /* 0x000fe400078e020b */
[----:B0-----:R-:W-:-:S02]  /*0bd0*/  IMAD R3, R6, R21, R32 ;  /* 0x0000001506037224 */ /* 0x001fc400078e0220 */
[----:B------:R-:W-:Y:S02]  /*0be0*/  IMAD R94, R11, R94, R0 ;  /* 0x0000005e0b5e7224 */ /* 0x000fe400078e0200 */
[----:B------:R-:W-:Y:S02]  /*0bf0*/  IMAD R3, R3, R24, R5 ;  /* 0x0000001803037224 */ /* 0x000fe400078e0205 */
[----:B------:R-:W-:-:S03]  /*0c00*/  IMAD.MOV.U32 R0, RZ, RZ, 0x1 ;  /* 0x00000001ff007424 */ /* 0x000fc600078e00ff */
[----:B------:R-:W-:Y:S02]  /*0c10*/  SEL R90, R3, R94, !P3 ;  /* 0x0000005e035a7207 */ /* 0x000fe40005800000 */
[----:B------:R-:W-:-:S07]  /*0c20*/  SEL R94, R94, R3, !P3 ;  /* 0x000000035e5e7207 */ /* 0x000fce0005800000 */
.L_x_4:
[----:B------:R-:W-:-:S08]  /*0c30*/  NOP ;  /* 0x0000000000007918 */ /* 0x000fd00000000000 */
[----:B------:R-:W0:Y:S02]  /*0c40*/  USETMAXREG.TRY_ALLOC.CTAPOOL UP0, 0xe8 ;  /* 0x000000e8000079c8 */ /* 0x000e240008000600 */
[----:B0-----:R-:W-:-:S13]  /*0c50*/  PLOP3.LUT P0, PT, PT, PT, UP0, 0x80, 0x0 ;  /* 0x000000000000781c */ /* 0x001fda0003f0f008 */
[----:B------:R-:W-:Y:S05]  /*0c60*/  @!P0 BRA `(.L_x_4) ;  /* 0xfffffffc00f08947 */ /* 0x000fea000383ffff */
[----:B------:R-:W-:Y:S01]  /*0c70*/  ULDC.64 UR4, c[0x0][0x598] ;  /* 0x0001660000047ab9 */ /* 0x000fe20000000a00 */
[----:B------:R-:W-:Y:S01]  /*0c80*/  ULDC.64 UR36, c[0x0][0x208] ;  /* 0x0000820000247ab9 */ /* 0x000fe20000000a00 */
[----:B------:R-:W-:-:S04]  /*0c90*/  ISETP.NE.U32.AND P0, PT, RZ, UR4, PT ;  /* 0x00000004ff007c0c */ /* 0x000fc8000bf05070 */
[----:B------:R-:W-:-:S13]  /*0ca0*/  ISETP.NE.AND.EX P0, PT, RZ, UR5, PT, P0 ;  /* 0x00000005ff007c0c */ /* 0x000fda000bf05300 */
[----:B------:R-:W-:Y:S05]  /*0cb0*/  @!P0 BRA `(.L_x_7) ;  /* 0x00000000001c8947 */ /* 0x000fea0003800000 */
[----:B------:R-:W0:Y:S02]  /*0cc0*/  LDC.64 R4, c[0x0][0x598] ;  /* 0x00016600ff047b82 */ /* 0x000e240000000a00 */
[----:B0-----:R-:W2:Y:S02]  /*0cd0*/  LDG.E.64 R4, desc[UR36][R4.64] ;  /* 0x0000002404047981 */ /* 0x001ea4000c1e1b00 */
[----:B--2---:R-:W-:-:S04]  /*0ce0*/  ISETP.NE.U32.AND P0, PT, R4, RZ, PT ;  /* 0x000000ff0400720c */ /* 0x004fc80003f05070 */
[----:B------:R-:W-:-:S13]  /*0cf0*/  ISETP.NE.AND.EX P0, PT, R5, RZ, PT, P0 ;  /* 0x000000ff0500720c */ /* 0x000fda0003f05300 */
[----:B------:R-:W-:Y:S05]  /*0d00*/  @!P0 BRA `(.L_x_7) ;  /* 0x0000000000088947 */ /* 0x000fea0003800000 */
[----:B------:R0:W5:Y:S01]  /*0d10*/  LD.E R88, desc[UR36][R4.64] ;  /* 0x0000002404587980 */ /* 0x000162000c101900 */
[----:B------:R-:W-:Y:S05]  /*0d20*/  BRA `(.L_x_8) ;  /* 0x0000000000247947 */ /* 0x000fea0003800000 */
.L_x_7:
[----:B------:R-:W-:Y:S02]  /*0d30*/  ULDC.64 UR4, c[0x0][0x588] ;  /* 0x0001620000047ab9 */ /* 0x000fe40000000a00 */
[----:B------:R-:W-:-:S04]  /*0d40*/  ISETP.NE.U32.AND P0, PT, RZ, UR4, PT ;  /* 0x00000004ff007c0c */ /* 0x000fc8000bf05070 */
[----:B------:R-:W-:-:S13]  /*0d50*/  ISETP.NE.AND.EX P0, PT, RZ, UR5, PT, P0 ;  /* 0x00000005ff007c0c */ /* 0x000fda000bf05300 */
[----:B------:R-:W-:Y:S05]  /*0d60*/  @!P0 BRA `(.L_x_9) ;  /* 0x00000000000c8947 */ /* 0x000fea0003800000 */
[----:B------:R-:W0:Y:S02]  /*0d70*/  LDC.64 R88, c[0x0][0x588] ;  /* 0x00016200ff587b82 */ /* 0x000e240000000a00 */
[----:B0-----:R1:W5:Y:S01]  /*0d80*/  LDG.E R88, desc[UR36][R88.64] ;  /* 0x0000002458587981 */ /* 0x001362000c1e1900 */
[----:B------:R-:W-:Y:S05]  /*0d90*/  BRA `(.L_x_8) ;  /* 0x0000000000087947 */ /* 0x000fea0003800000 */
.L_x_9:
[----:B------:R-:W-:Y:S02]  /*0da0*/  ULDC UR4, c[0x0][0x580] ;  /* 0x0001600000047ab9 */ /* 0x000fe40000000800 */
[----:B------:R-:W-:-:S07]  /*0db0*/  IMAD.U32 R88, RZ, RZ, UR4 ;  /* 0x00000004ff587e24 */ /* 0x000fce000f8e00ff */
.L_x_8:
[----:B------:R-:W-:Y:S02]  /*0dc0*/  ULDC.64 UR4, c[0x0][0x5a0] ;  /* 0x0001680000047ab9 */ /* 0x000fe40000000a00 */
[----:B------:R-:W-:-:S04]  /*0dd0*/  ISETP.NE.U32.AND P0, PT, RZ, UR4, PT ;  /* 0x00000004ff007c0c */ /* 0x000fc8000bf05070 */
[----:B------:R-:W-:-:S13]  /*0de0*/  ISETP.NE.AND.EX P0, PT, RZ, UR5, PT, P0 ;  /* 0x00000005ff007c0c */ /* 0x000fda000bf05300 */
[----:B------:R-:W-:Y:S05]  /*0df0*/  @!P0 BRA `(.L_x_10) ;  /* 0x00000000001c8947 */ /* 0x000fea0003800000 */
[----:B0-----:R-:W0:Y:S02]  /*0e00*/  LDC.64 R4, c[0x0][0x5a0] ;  /* 0x00016800ff047b82 */ /* 0x001e240000000a00 */
[----:B0-----:R-:W2:Y:S02]  /*0e10*/  LDG.E.64 R4, desc[UR36][R4.64] ;  /* 0x0000002404047981 */ /* 0x001ea4000c1e1b00 */
[----:B--2---:R-:W-:-:S04]  /*0e20*/  ISETP.NE.U32.AND P0, PT, R4, RZ, PT ;  /* 0x000000ff0400720c */ /* 0x004fc80003f05070 */
[----:B------:R-:W-:-:S13]  /*0e30*/  ISETP.NE.AND.EX P0, PT, R5, RZ, PT, P0 ;  /* 0x000000ff0500720c */ /* 0x000fda0003f05300 */
[----:B------:R-:W-:Y:S05]  /*0e40*/  @!P0 BRA `(.L_x_10) ;  /* 0x0000000000088947 */ /* 0x000fea0003800000 */
[----:B-1----:R0:W5:Y:S01]  /*0e50*/  LD.E R89, desc[UR36][R4.64] ;  /* 0x0000002404597980 */ /* 0x002162000c101900 */
[----:B------:R-:W-:Y:S05]  /*0e60*/  BRA `(.L_x_11) ;  /* 0x0000000000247947 */ /* 0x000fea0003800000 */
.L_x_10:
[----:B------:R-:W-:Y:S02]  /*0e70*/  ULDC.64 UR4, c[0x0][0x590] ;  /* 0x0001640000047ab9 */ /* 0x000fe40000000a00 */
[----:B------:R-:W-:-:S04]  /*0e80*/  ISETP.NE.U32.AND P0, PT, RZ, UR4, PT ;  /* 0x00000004ff007c0c */ /* 0x000fc8000bf05070 */
[----:B------:R-:W-:-:S13]  /*0e90*/  ISETP.NE.AND.EX P0, PT, RZ, UR5, PT, P0 ;  /* 0x00000005ff007c0c */ /* 0x000fda000bf05300 */
[----:B------:R-:W-:Y:S05]  /*0ea0*/  @!P0 BRA `(.L_x_12) ;  /* 0x00000000000c8947 */ /* 0x000fea0003800000 */
[----:B0-----:R-:W1:Y:S02]  /*0eb0*/  LDC.64 R4, c[0x0][0x590] ;  /* 0x00016400ff047b82 */ /* 0x001e640000000a00 */
[----:B-1----:R1:W5:Y:S01]  /*0ec0*/  LDG.E R89, desc[UR36][R4.64] ;  /* 0x0000002404597981 */ /* 0x002362000c1e1900 */
[----:B------:R-:W-:Y:S05]  /*0ed0*/  BRA `(.L_x_11) ;  /* 0x0000000000087947 */ /* 0x000fea0003800000 */
.L_x_12:
[----:B------:R-:W-:Y:S02]  /*0ee0*/  ULDC UR4, c[0x0][0x584] ;  /* 0x0001610000047ab9 */ /* 0x000fe40000000800 */
[----:B-1----:R-:W-:-:S07]  /*0ef0*/  IMAD.U32 R89, RZ, RZ, UR4 ;  /* 0x00000004ff597e24 */ /* 0x002fce000f8e00ff */
.L_x_11:
[----:B------:R-:W-:-:S13]  /*0f00*/  LOP3.LUT P0, RZ, R0, 0xff, RZ, 0xc0, !PT ;  /* 0x000000ff00ff7812 */ /* 0x000fda000780c0ff */
[----:B------:R-:W-:Y:S05]  /*0f10*/  @!P0 EXIT ;  /* 0x000000000000894d */ /* 0x000fea0003800000 */
[----:B------:R-:W-:Y:S01]  /*0f20*/  ULDC UR4, c[0x0][0x28c] ;  /* 0x0000a30000047ab9 */ /* 0x000fe20000000800 */
[----:B------:R-:W-:Y:S01]  /*0f30*/  LOP3.LUT R102, R19, 0x1, RZ, 0xfc, !PT ;  /* 0x0000000113667812 */ /* 0x000fe200078efcff */
[----:B------:R-:W-:Y:S01]  /*0f40*/  UIADD3 UR4, UR4, 0x3f, URZ ;  /* 0x0000003f04047890 */ /* 0x000fe2000fffe03f */
[----:B------:R-:W-:Y:S01]  /*0f50*/  UMOV UR38, URZ ;  /* 0x0000003f00267c82 */ /* 0x000fe20008000000 */
[----:B------:R-:W-:Y:S02]  /*0f60*/  UMOV UR39, URZ ;  /* 0x0000003f00277c82 */ /* 0x000fe40008000000 */
[----:B------:R-:W-:-:S04]  /*0f70*/  USHF.R.S32.HI UR5, URZ, 0x1f, UR4 ;  /* 0x0000001f3f057899 */ /* 0x000fc80008011404 */
[----:B------:R-:W-:-:S04]  /*0f80*/  ULEA.HI UR5, UR5, UR4, URZ, 0x6 ;  /* 0x0000000405057291 */ /* 0x000fc8000f8f303f */
[----:B------:R-:W-:-:S12]  /*0f90*/  USHF.R.S32.HI UR40, URZ, 0x6, UR5 ;  /* 0x000000063f287899 */ /* 0x000fd80008011405 */
.L_x_156:
[----:B------:R-:W-:Y:S01]  /*0fa0*/  LOP3.LUT R0, R18, 0x80, RZ, 0xc0, !PT ;  /* 0x0000008012007812 */ /* 0x000fe200078ec0ff */
[----:B------:R-:W2:Y:S01]  /*0fb0*/  S2UR UR7, SR_CgaCtaId ;  /* 0x00000000000779c3 */ /* 0x000ea20000008800 */
[----:B------:R-:W-:Y:S02]  /*0fc0*/  UMOV UR6, 0x400 ;  /* 0x0000040000067882 */ /* 0x000fe40000000000 */
[----:B------:R-:W-:-:S06]  /*0fd0*/  SHF.R.U32.HI R0, RZ, 0x7, R0 ;  /* 0x00000007ff007819 */ /* 0x000fcc0000011600 */
[----:B---3--:R-:W3:Y:S01]  /*0fe0*/  SHFL.IDX PT, R0, R0, RZ, 0x1f ;  /* 0x00001fff00007589 */ /* 0x008ee200000e0000 */
[----:B--2---:R-:W-:Y:S01]  /*0ff0*/  ULEA UR42, UR7, UR6, 0x18 ;  /* 0x00000006072a7291 */ /* 0x004fe2000f8ec03f */
[----:B---3--:R-:W-:-:S13]  /*1000*/  R2UR UR4, R0 ;  /* 0x00000000000472ca */ /* 0x008fda00000e0000 */
[----:B------:R-:W-:-:S04]  /*1010*/  ULEA.HI UR5, UR4, UR4, URZ, 0x1 ;  /* 0x0000000404057291 */ /* 0x000fc8000f8f083f */
[----:B------:R-:W-:-:S04]  /*1020*/  ULOP3.LUT UR5, UR5, 0x7fffe, URZ, 0xc0, !UPT ;  /* 0x0007fffe05057892 */ /* 0x000fc8000f8ec03f */
[----:B------:R-:W-:-:S03]  /*1030*/  UIADD3 UR5, UR4, -UR5, URZ ;  /* 0x8000000504057290 */ /* 0x000fc6000fffe03f */
[----:B------:R-:W-:Y:S01]  /*1040*/  ULDC UR4, c[0x0][0x28c] ;  /* 0x0000a30000047ab9 */ /* 0x000fe20000000800 */
[----:B------:R-:W-:Y:S01]  /*1050*/  ULEA UR5, UR5, UR42, 0xd ;  /* 0x0000002a05057291 */ /* 0x000fe2000f8e683f */
[----:B------:R-:W-:-:S03]  /*1060*/  ISETP.LT.AND P0, PT, RZ, UR4, PT ;  /* 0x00000004ff007c0c */ /* 0x000fc6000bf01270 */
[----:B------:R-:W-:-:S04]  /*1070*/  UIADD3 UR5, UR5, 0x180, URZ ;  /* 0x0000018005057890 */ /* 0x000fc8000fffe03f */
[----:B------:R-:W-:-:S04]  /*1080*/  USHF.R.U32.HI UR5, URZ, 0x4, UR5 ;  /* 0x000000043f057899 */ /* 0x000fc80008011605 */
[----:B------:R-:W-:Y:S02]  /*1090*/  ULOP3.LUT UR41, UR5, 0x3fff, URZ, 0xc0, !UPT ;  /* 0x00003fff05297892 */ /* 0x000fe4000f8ec03f */
[----:B01--45:R-:W-:Y:S10]  /*10a0*/  @P0 BRA `(.L_x_13) ;  /* 0x0000000000400947 */ /* 0x033ff40003800000 */
[----:B------:R-:W-:Y:S01]  /*10b0*/  MOV R0, 0x0 ;  /* 0x0000000000007802 */ /* 0x000fe20000000f00 */
[----:B------:R-:W-:Y:S01]  /*10c0*/  ULDC.64 UR4, c[0x4][0x68] ;  /* 0x01001a0000047ab9 */ /* 0x000fe20000000a00 */
[----:B------:R-:W-:Y:S01]  /*10d0*/  ULDC.64 UR6, c[0x4][0x8] ;  /* 0x0100020000067ab9 */ /* 0x000fe20000000a00 */
[----:B01----:R-:W-:Y:S01]  /*10e0*/  IMAD.U32 R4, RZ, RZ, UR4 ;  /* 0x00000004ff047e24 */ /* 0x003fe2000f8e00ff */
[----:B------:R0:W1:Y:S01]  /*10f0*/  LDC.64 R14, c[0x4][R0] ;  /* 0x01000000000e7b82 */ /* 0x0000620000000a00 */
[----:B------:R-:W-:Y:S01]  /*1100*/  IMAD.U32 R5, RZ, RZ, UR5 ;  /* 0x00000005ff057e24 */ /* 0x000fe2000f8e00ff */
[----:B------:R-:W-:Y:S01]  /*1110*/  ULDC.64 UR4, c[0x4][0x70] ;  /* 0x01001c0000047ab9 */ /* 0x000fe20000000a00 */
[----:B------:R-:W-:Y:S02]  /*1120*/  IMAD.U32 R10, RZ, RZ, UR6 ;  /* 0x00000006ff0a7e24 */ /* 0x000fe4000f8e00ff */
[----:B------:R-:W-:Y:S02]  /*1130*/  IMAD.U32 R6, RZ, RZ, UR4 ;  /* 0x00000004ff067e24 */ /* 0x000fe4000f8e00ff */
[----:B------:R-:W-:-:S02]  /*1140*/  IMAD.U32 R7, RZ, RZ, UR5 ;  /* 0x00000005ff077e24 */ /* 0x000fc4000f8e00ff */
[----:B------:R-:W-:Y:S02]  /*1150*/  IMAD.U32 R11, RZ, RZ, UR7 ;  /* 0x00000007ff0b7e24 */ /* 0x000fe4000f8e00ff */
[----:B------:R-:W-:Y:S02]  /*1160*/  IMAD.MOV.U32 R8, RZ, RZ, 0x1e1 ;  /* 0x000001e1ff087424 */ /* 0x000fe400078e00ff */
[----:B------:R-:W-:Y:S02]  /*1170*/  IMAD.MOV.U32 R12, RZ, RZ, 0x1 ;  /* 0x00000001ff0c7424 */ /* 0x000fe400078e00ff */
[----:B0-----:R-:W-:-:S07]  /*1180*/  IMAD.MOV.U32 R13, RZ, RZ, RZ ;  /* 0x000000ffff0d7224 */ /* 0x001fce00078e00ff */
[----:B------:R-:W-:-:S07]  /*1190*/  LEPC R20, `(.L_x_13) ;  /* 0x000000001014794e */ /* 0x000fce0000000000 */
[----:B-1---5:R-:W-:Y:S05]  /*11a0*/  CALL.ABS.NOINC R14 ;  /* 0x000000000e007343 */ /* 0x022fea0003c00000 */
.L_x_13:
[----:B------:R-:W-:-:S13]  /*11b0*/  ISETP.NE.AND P0, PT, R102, 0x3, PT ;  /* 0x000000036600780c */ /* 0x000fda0003f05270 */
[----:B------:R-:W-:Y:S05]  /*11c0*/  @!P0 BRA `(.L_x_14) ;  /* 0x0000000000048947 */ /* 0x000fea0003800000 */
[----:B------:R-:W-:Y:S01]  /*11d0*/  BPT.TRAP 0x1 ;  /* 0x000000040000795c */ /* 0x000fe20000300000 */
.L_x_14:
[----:B------:R-:W-:Y:S02]  /*11e0*/  IMAD.U32 R3, RZ, RZ, UR39 ;  /* 0x00000027ff037e24 */ /* 0x000fe4000f8e00ff */
[----:B------:R-:W-:-:S03]  /*11f0*/  IMAD.U32 R0, RZ, RZ, UR38 ;  /* 0x00000026ff007e24 */ /* 0x000fc6000f8e00ff */
[----:B------:R-:W-:Y:S02]  /*1200*/  LEA R3, R3, UR42, 0x3 ;  /* 0x0000002a03037c11 */ /* 0x000fe4000f8e18ff */
[----:B------:R-:W-:-:S04]  /*1210*/  SHF.L.U32 R0, R0, 0x1f, RZ ;  /* 0x0000001f00007819 */ /* 0x000fc800000006ff */
[----:B------:R2:W3:Y:S01]  /*1220*/  SYNCS.PHASECHK.TRANS64.TRYWAIT P1, [R3+URZ], R0 ;  /* 0x00000000030075a7 */ /* 0x0004e2000802017f */
[----:B------:R-:W-:Y:S05]  /*1230*/  @!P0 BRA `(.L_x_15) ;  /* 0x0000000000048947 */ /* 0x000fea0003800000 */
[----:B------:R-:W-:Y:S01]  /*1240*/  BPT.TRAP 0x1 ;  /* 0x000000040000795c */ /* 0x000fe20000300000 */
.L_x_15:
[----:B---3--:R-:W-:Y:S05]  /*1250*/  @P1 BRA `(.L_x_16) ;  /* 0x0000000000081947 */ /* 0x008fea0003800000 */
[----:B------:R-:W3:Y:S02]  /*1260*/  SYNCS.PHASECHK.TRANS64.TRYWAIT P1, [R3+URZ], R0 ;  /* 0x00000000030075a7 */ /* 0x000ee4000802017f */
[----:B---3--:R-:W-:Y:S05]  /*1270*/  @!P1 BRA `(.L_x_17) ;  /* 0x0000007800b49947 */ /* 0x008fea0003800000 */
.L_x_16:
[----:B------:R-:W-:-:S04]  /*1280*/  UISETP.LT.AND UP0, UPT, UR40, 0x1, UPT ;  /* 0x000000012800788c */ /* 0x000fc8000bf01270 */
[----:B------:R-:W-:-:S04]  /*1290*/  USEL UR4, UR40, 0x1, UP0 ;  /* 0x0000000128047887 */ /* 0x000fc80008000000 */
[----:B------:R-:W-:-:S06]  /*12a0*/  UIADD3 UR4, UR40, -UR4, URZ ;  /* 0x8000000428047290 */ /* 0x000fcc000fffe03f */
[----:B--23--:R-:W-:Y:S01]  /*12b0*/  IMAD.U32 R0, RZ, RZ, UR4 ;  /* 0x00000004ff007e24 */ /* 0x00cfe2000f8e00ff */
[----:B------:R-:W-:Y:S05]  /*12c0*/  WARPSYNC.ALL ;  /* 0x0000000000007948 */ /* 0x000fea0003800000 */
[----:B------:R-:W-:Y:S01]  /*12d0*/  ISETP.GE.AND P1, PT, R0, 0x1, PT ;  /* 0x000000010000780c */ /* 0x000fe20003f26270 */
[----:B------:R-:W-:Y:S01]  /*12e0*/  UIADD3 UR4, UR42, 0x38180, URZ ;  /* 0x000381802a047890 */ /* 0x000fe2000fffe03f */
[----:B------:R-:W-:Y:S01]  /*12f0*/  WARPGROUP.ARRIVE ;  /* 0x00000000000079c5 */ /* 0x000fe20000000000 */
[----:B------:R-:W-:Y:S01]  /*1300*/  UMOV UR9, 0x40000040 ;  /* 0x4000004000097882 */ /* 0x000fe20000000000 */
[----:B------:R-:W-:Y:S01]  /*1310*/  UMOV UR11, 0x40000040 ;  /* 0x40000040000b7882 */ /* 0x000fe20000000000 */
[----:B------:R-:W-:-:S04]  /*1320*/  USHF.R.U32.HI UR4, URZ, 0x4, UR4 ;  /* 0x000000043f047899 */ /* 0x000fc80008011604 */
[----:B------:R-:W-:Y:S02]  /*1330*/  ULOP3.LUT UR5, UR4, 0x3fff, URZ, 0xc0, !UPT ;  /* 0x00003fff04057892 */ /* 0x000fe4000f8ec03f */
[----:B------:R-:W-:Y:S02]  /*1340*/  ULOP3.LUT UR4, UR41, 0x10000, URZ, 0xfc, !UPT ;  /* 0x0001000029047892 */ /* 0x000fe4000f8efc3f */
[----:B------:R-:W-:Y:S02]  /*1350*/  ULOP3.LUT UR5, UR5, 0x10000, URZ, 0xfc, !UPT ;  /* 0x0001000005057892 */ /* 0x000fe4000f8efc3f */
[----:B------:R-:W-:Y:S02]  /*1360*/  ULEA UR7, UR39, UR4, 0xb ;  /* 0x0000000427077291 */ /* 0x000fe4000f8e583f */
[----:B------:R-:W-:Y:S02]  /*1370*/  ULEA UR6, UR39, UR5, 0x9 ;  /* 0x0000000527067291 */ /* 0x000fe4000f8e483f */
[----:B------:R-:W-:-:S03]  /*1380*/  UIADD3 UR12, UR7, 0x400, URZ ;  /* 0x00000400070c7890 */ /* 0x000fc6000fffe03f */
[----:B------:R-:W-:Y:S02]  /*1390*/  UMOV UR8, UR7 ;  /* 0x0000000700087c82 */ /* 0x000fe40008000000 */
[----:B------:R-:W-:Y:S02]  /*13a0*/  UMOV UR10, UR6 ;  /* 0x00000006000a7c82 */ /* 0x000fe40008000000 */
[----:B------:R-:W-:Y:S01]  /*13b0*/  HGMMA.64x64x16.F32 R56, gdesc[UR8], RZ, !UPT, gsb0 ;  /* 0x00e00000083879f0 */ /* 0x000fe2000c0008ff */
[----:B------:R-:W-:Y:S01]  /*13c0*/  UMOV UR8, UR12 ;  /* 0x0000000c00087c82 */ /* 0x000fe20008000000 */
[----:B------:R-:W-:Y:S01]  /*13d0*/  UMOV UR9, 0x40000040 ;  /* 0x4000004000097882 */ /* 0x000fe20000000000 */
[----:B------:R-:W-:Y:S01]  /*13e0*/  UIADD3 UR12, UR7, 0x402, URZ ;  /* 0x00000402070c7890 */ /* 0x000fe2000fffe03f */
[----:B------:R-:W-:Y:S02]  /*13f0*/  WARPGROUP.DEPBAR.LE gsb0, 0x0 ;  /* 0x00008000000079c5 */ /* 0x000fe40000010000 */
[----:B------:R-:W-:-:S06]  /*1400*/  WARPGROUP.ARRIVE ;  /* 0x00000000000079c5 */ /* 0x000fcc0000000000 */
[----:B------:R-:W-:Y:S01]  /*1410*/  HGMMA.64x64x16.F32 R24, gdesc[UR8], RZ, !UPT, gsb0 ;  /* 0x00e00000081879f0 */ /* 0x000fe2000c0008ff */
[----:B------:R-:W-:Y:S02]  /*1420*/  UIADD3 UR8, UR7, 0x2, URZ ;  /* 0x0000000207087890 */ /* 0x000fe4000fffe03f */
[----:B------:R-:W-:Y:S01]  /*1430*/  UIADD3 UR10, UR6, 0x2, URZ ;  /* 0x00000002060a7890 */ /* 0x000fe2000fffe03f */
[----:B------:R-:W-:Y:S01]  /*1440*/  UMOV UR9, 0x40000040 ;  /* 0x4000004000097882 */ /* 0x000fe20000000000 */
[----:B------:R-:W-:Y:S01]  /*1450*/  UMOV UR11, 0x40000040 ;  /* 0x40000040000b7882 */ /* 0x000fe20000000000 */
[----:B------:R-:W-:Y:S02]  /*1460*/  WARPGROUP.DEPBAR.LE gsb0, 0x0 ;  /* 0x00008000000079c5 */ /* 0x000fe40000010000 */
[----:B------:R-:W-:-:S06]  /*1470*/  WARPGROUP.ARRIVE ;  /* 0x00000000000079c5 */ /* 0x000fcc0000000000 */
[----:B------:R-:W-:Y:S01]  /*1480*/  HGMMA.64x64x16.F32 R56, gdesc[UR8], R56, gsb0 ;  /* 0x00e00000083879f0 */ /* 0x000fe20008000838 */
[----:B------:R-:W-:Y:S01]  /*1490*/  UMOV UR8, UR12 ;  /* 0x0000000c00087c82 */ /* 0x000fe20008000000 */
[----:B------:R-:W-:Y:S01]  /*14a0*/  UMOV UR9, 0x40000040 ;  /* 0x4000004000097882 */ /* 0x000fe20000000000 */
[----:B------:R-:W-:Y:S01]  /*14b0*/  UIADD3 UR12, UR7, 0x404, URZ ;  /* 0x00000404070c7890 */ /* 0x000fe2000fffe03f */
[----:B------:R-:W-:Y:S02]  /*14c0*/  WARPGROUP.DEPBAR.LE gsb0, 0x0 ;  /* 0x00008000000079c5 */ /* 0x000fe40000010000 */
[----:B------:R-:W-:-:S06]  /*14d0*/  WARPGROUP.ARRIVE ;  /* 0x00000000000079c5 */ /* 0x000fcc0000000000 */
[----:B------:R-:W-:Y:S01]  /*14e0*/  HGMMA.64x64x16.F32 R24, gdesc[UR8], R24, gsb0 ;  /* 0x00e00000081879f0 */ /* 0x000fe20008000818 */
        /* <DEDUP_REMOVED lines=9> */
[----:B------:R-:W-:Y:S02]  /*1580*/  WARPGROUP.DEPBAR.LE gsb0, 0x0 ;  /* 0x00008000000079c5 */ /* 0x000fe40000010000 */
[----:B------:R-:W-:-:S06]  /*1590*/  WARPGROUP.ARRIVE ;  /* 0x00000000000079c5 */ /* 0x000fcc0000000000 */
[----:B------:R-:W-:Y:S01]  /*15a0*/  HGMMA.64x64x16.F32 R24, gdesc[UR8], R24, gsb0 ;  /* 0x00e00000081879f0 */ /* 0x000fe20008000818 */
[----:B------:R-:W-:Y:S02]  /*15b0*/  UIADD3 UR8, UR7, 0x6, URZ ;  /* 0x0000000607087890 */ /* 0x000fe4000fffe03f */
[----:B------:R-:W-:Y:S01]  /*15c0*/  UIADD3 UR10, UR6, 0x6, URZ ;  /* 0x00000006060a7890 */ /* 0x000fe2000fffe03f */
[----:B------:R-:W-:Y:S01]  /*15d0*/  UMOV UR9, 0x40000040 ;  /* 0x4000004000097882 */ /* 0x000fe20000000000 */
[----:B------:R-:W-:Y:S01]  /*15e0*/  UMOV UR11, 0x40000040 ;  /* 0x40000040000b7882 */ /* 0x000fe20000000000 */
[----:B------:R-:W-:Y:S01]  /*15f0*/  UIADD3 UR7, UR7, 0x406, URZ ;  /* 0x0000040607077890 */ /* 0x000fe2000fffe03f */
[----:B------:R-:W-:Y:S02]  /*1600*/  WARPGROUP.DEPBAR.LE gsb0, 0x0 ;  /* 0x00008000000079c5 */ /* 0x000fe40000010000 */
[----:B------:R-:W-:-:S06]  /*1610*/  WARPGROUP.ARRIVE ;  /* 0x00000000000079c5 */ /* 0x000fcc0000000000 */
[----:B------:R-:W-:Y:S01]  /*1620*/  HGMMA.64x64x16.F32 R56, gdesc[UR8], R56, gsb0 ;  /* 0x00e00000083879f0 */ /* 0x000fe20008000838 */
[----:B------:R-:W-:Y:S01]  /*1630*/  UMOV UR8, UR7 ;  /* 0x0000000700087c82 */ /* 0x000fe20008000000 */
[----:B------:R-:W-:Y:S01]  /*1640*/  UMOV UR9, 0x40000040 ;  /* 0x4000004000097882 */ /* 0x000fe20000000000 */
[----:B------:R-:W-:Y:S02]  /*1650*/  WARPGROUP.DEPBAR.LE gsb0, 0x0 ;  /* 0x00008000000079c5 */ /* 0x000fe40000010000 */
[----:B------:R-:W-:-:S06]  /*1660*/  WARPGROUP.ARRIVE ;  /* 0x00000000000079c5 */ /* 0x000fcc0000000000 */
[----:B------:R-:W-:Y:S03]  /*1670*/  HGMMA.64x64x16.F32 R24, gdesc[UR8], R24, gsb0 ;  /* 0x00e00000081879f0 */ /* 0x000fe60008000818 */
[----:B------:R-:W-:Y:S02]  /*1680*/  WARPGROUP.DEPBAR.LE gsb0, 0x0 ;  /* 0x00008000000079c5 */ /* 0x000fe40000010000 */
[----:B------:R-:W-:Y:S05]  /*1690*/  @!P1 BRA `(.L_x_18) ;  /* 0x0000000400789947 */ /* 0x000fea0003800000 */
[----:B------:R-:W-:-:S04]  /*16a0*/  UIADD3 UR6, UR39, 0x1, URZ ;  /* 0x0000000127067890 */ /* 0x000fc8000fffe03f */
[----:B------:R-:W-:-:S04]  /*16b0*/  UISETP.NE.AND UP0, UPT, UR6, 0x7, UPT ;  /* 0x000000070600788c */ /* 0x000fc8000bf05270 */
[----:B------:R-:W-:Y:S02]  /*16c0*/  USEL UR7, URZ, 0x1, UP0 ;  /* 0x000000013f077887 */ /* 0x000fe40008000000 */
[----:B------:R-:W-:Y:S02]  /*16d0*/  USEL UR6, UR6, URZ, UP0 ;  /* 0x0000003f06067287 */ /* 0x000fe40008000000 */
[----:B------:R-:W-:-:S06]  /*16e0*/  ULOP3.LUT UR7, UR38, UR7, URZ, 0x3c, !UPT ;  /* 0x0000000726077292 */ /* 0x000fcc000f8e3c3f */
[----:B01----:R-:W-:Y:S01]  /*16f0*/  IMAD.U32 R5, RZ, RZ, UR7 ;  /* 0x00000007ff057e24 */ /* 0x003fe2000f8e00ff */
[----:B------:R-:W-:-:S06]  /*1700*/  UMOV UR7, UR39 ;  /* 0x0000002700077c82 */ /* 0x000fcc0008000000 */
.L_x_25:
[----:B01----:R-:W-:Y:S05]  /*1710*/  @!P0 BRA `(.L_x_19) ;  /* 0x0000000000048947 */ /* 0x003fea0003800000 */
[----:B------:R-:W-:Y:S01]  /*1720*/  BPT.TRAP 0x1 ;  /* 0x000000040000795c */ /* 0x000fe20000300000 */
.L_x_19:
[----:B------:R-:W0:Y:S01]  /*1730*/  S2UR UR9, SR_CgaCtaId ;  /* 0x00000000000979c3 */ /* 0x000e220000008800 */
[----:B------:R-:W-:Y:S01]  /*1740*/  UMOV UR8, 0x400 ;  /* 0x0000040000087882 */ /* 0x000fe20000000000 */
[----:B------:R-:W-:Y:S01]  /*1750*/  SHF.L.U32 R3, R5, 0x1f, RZ ;  /* 0x0000001f05037819 */ /* 0x000fe200000006ff */
[----:B0-----:R-:W-:-:S04]  /*1760*/  ULEA UR15, UR9, UR8, 0x18 ;  /* 0x00000008090f7291 */ /* 0x001fc8000f8ec03f */
[----:B------:R-:W-:-:S09]  /*1770*/  ULEA UR8, UR6, UR15, 0x3 ;  /* 0x0000000f06087291 */ /* 0x000fd2000f8e183f */
[----:B------:R0:W1:Y:S01]  /*1780*/  SYNCS.PHASECHK.TRANS64.TRYWAIT P1, [UR8], R3 ;  /* 0x00000003ff0075a7 */ /* 0x0000620008020148 */
[----:B------:R-:W-:Y:S05]  /*1790*/  @!P0 BRA `(.L_x_20) ;  /* 0x0000000000048947 */ /* 0x000fea0003800000 */
[----:B------:R-:W-:Y:S01]  /*17a0*/  BPT.TRAP 0x1 ;  /* 0x000000040000795c */ /* 0x000fe20000300000 */
.L_x_20:
[----:B-1----:R-:W-:Y:S05]  /*17b0*/  @P1 BRA `(.L_x_21) ;  /* 0x0000000000081947 */ /* 0x002fea0003800000 */
[----:B------:R-:W1:Y:S02]  /*17c0*/  SYNCS.PHASECHK.TRANS64.TRYWAIT P1, [UR8], R3 ;  /* 0x00000003ff0075a7 */ /* 0x000e640008020148 */
[----:B-1----:R-:W-:Y:S05]  /*17d0*/  @!P1 BRA `(.L_x_22) ;  /* 0x0000007400709947 */ /* 0x002fea0003800000 */
.L_x_21:
[----:B------:R-:W-:Y:S01]  /*17e0*/  ULEA UR12, UR6, UR5, 0x9 ;  /* 0x00000005060c7291 */ /* 0x000fe2000f8e483f */
[----:B------:R-:W-:Y:S01]  /*17f0*/  WARPGROUP.ARRIVE ;  /* 0x00000000000079c5 */ /* 0x000fe20000000000 */
[----:B------:R-:W-:Y:S01]  /*1800*/  ULEA UR13, UR6, UR4, 0xb ;  /* 0x00000004060d7291 */ /* 0x000fe2000f8e583f */
[----:B------:R-:W-:Y:S01]  /*1810*/  UMOV UR11, 0x40000040 ;  /* 0x40000040000b7882 */ /* 0x000fe20000000000 */
[----:B------:R-:W-:Y:S02]  /*1820*/  UMOV UR9, 0x40000040 ;  /* 0x4000004000097882 */ /* 0x000fe40000000000 */
[----:B------:R-:W-:Y:S01]  /*1830*/  UIADD3 UR14, UR13, 0x400, URZ ;  /* 0x000004000d0e7890 */ /* 0x000fe2000fffe03f */
[----:B------:R-:W-:Y:S02]  /*1840*/  UMOV UR10, UR12 ;  /* 0x0000000c000a7c82 */ /* 0x000fe40008000000 */
[----:B------:R-:W-:Y:S02]  /*1850*/  UMOV UR8, UR13 ;  /* 0x0000000d00087c82 */ /* 0x000fe40008000000 */
[----:B------:R-:W-:Y:S01]  /*1860*/  HGMMA.64x64x16.F32 R56, gdesc[UR8], R56, gsb0 ;  /* 0x00e00000083879f0 */ /* 0x000fe20008000838 */
[----:B------:R-:W-:Y:S01]  /*1870*/  UMOV UR9, 0x40000040 ;  /* 0x4000004000097882 */ /* 0x000fe20000000000 */
[----:B------:R-:W-:Y:S01]  /*1880*/  UMOV UR8, UR14 ;  /* 0x0000000e00087c82 */ /* 0x000fe20008000000 */
[----:B------:R-:W-:Y:S01]  /*1890*/  UIADD3 UR14, UR13, 0x402, URZ ;  /* 0x000004020d0e7890 */ /* 0x000fe2000fffe03f */
[----:B------:R-:W-:-:S02]  /*18a0*/  WARPGROUP.DEPBAR.LE gsb0, 0x0 ;  /* 0x00008000000079c5 */ /* 0x000fc40000010000 */
        /* <DEDUP_REMOVED lines=42> */
[----:B------:R-:W-:Y:S01]  /*1b50*/  BPT.TRAP 0x1 ;  /* 0x000000040000795c */ /* 0x000fe20000300000 */
.L_x_23:
[----:B------:R-:W-:Y:S01]  /*1b60*/  ULEA UR8, UR7, UR15, 0x3 ;  /* 0x0000000f07087291 */ /* 0x000fe2000f8e183f */
[----:B------:R-:W-:-:S03]  /*1b70*/  ISETP.GT.U32.AND P1, PT, R19, 0x1, PT ;  /* 0x000000011300780c */ /* 0x000fc60003f24070 */
[----:B------:R-:W-:-:S04]  /*1b80*/  UIADD3 UR8, UR8, 0x38, URZ ;  /* 0x0000003808087890 */ /* 0x000fc8000fffe03f */
[----:B------:R-:W-:-:S09]  /*1b90*/  UPRMT UR8, URZ, 0x654, UR8 ;  /* 0x000006543f087896 */ /* 0x000fd20008000008 */
[----:B------:R-:W-:Y:S01]  /*1ba0*/  SYNCS.ARRIVE.TRANS64.RED.A1T0 RZ, [UR8], RZ ;  /* 0x000000ffffff79a7 */ /* 0x000fe20008100408 */
[----:B------:R-:W-:Y:S05]  /*1bb0*/  @P1 BRA `(.L_x_24) ;  /* 0x0000000000041947 */ /* 0x000fea0003800000 */
[----:B------:R-:W-:Y:S01]  /*1bc0*/  BPT.TRAP 0x1 ;  /* 0x000000040000795c */ /* 0x000fe20000300000 */
.L_x_24:
[----:B------:R-:W-:Y:S01]  /*1bd0*/  UIADD3 UR6, UR6, 0x1, URZ ;  /* 0x0000000106067890 */ /* 0x000fe2000fffe03f */
[C---:B------:R-:W-:Y:S01]  /*1be0*/  ISETP.GT.AND P1, PT, R0.reuse, 0x1, PT ;  /* 0x000000010000780c */ /* 0x040fe20003f24270 */
[----:B------:R-:W-:Y:S01]  /*1bf0*/  UIADD3 UR7, UR7, 0x1, URZ ;  /* 0x0000000107077890 */ /* 0x000fe2000fffe03f */
[----:B------:R-:W-:Y:S01]  /*1c00*/  VIADD R0, R0, 0xffffffff ;  /* 0xffffffff00007836 */ /* 0x000fe20000000000 */
[----:B------:R-:W-:Y:S02]  /*1c10*/  UISETP.NE.AND UP0, UPT, UR6, 0x7, UPT ;  /* 0x000000070600788c */ /* 0x000fe4000bf05270 */
[----:B------:R-:W-:Y:S02]  /*1c20*/  UISETP.NE.AND UP1, UPT, UR7, 0x7, UPT ;  /* 0x000000070700788c */ /* 0x000fe4000bf25270 */
[----:B------:R-:W-:Y:S02]  /*1c30*/  USEL UR8, URZ, 0x1, UP0 ;  /* 0x000000013f087887 */ /* 0x000fe40008000000 */
[----:B------:R-:W-:-:S02]  /*1c40*/  USEL UR6, UR6, URZ, UP0 ;  /* 0x0000003f06067287 */ /* 0x000fc40008000000 */
[----:B------:R-:W-:Y:S02]  /*1c50*/  USEL UR7, UR7, URZ, UP1 ;  /* 0x0000003f07077287 */ /* 0x000fe40008800000 */
[----:B------:R-:W-:Y:S01]  /*1c60*/  LOP3.LUT R5, R5, UR8, RZ, 0x3c, !PT ;  /* 0x0000000805057c12 */ /* 0x000fe2000f8e3cff */
[----:B------:R-:W-:Y:S09]  /*1c70*/  @P1 BRA `(.L_x_25) ;  /* 0xfffffff800a41947 */ /* 0x000ff2000383ffff */
.L_x_18:
[----:B------:R-:W2:Y:S02]  /*1c80*/  LDC R0, c[0x0][0x28c] ;  /* 0x0000a300ff007b82 */ /* 0x000ea40000000800 */
[----:B--2---:R-:W-:-:S13]  /*1c90*/  ISETP.GE.AND P1, PT, R0, 0x1, PT ;  /* 0x000000010000780c */ /* 0x004fda0003f26270 */
[----:B------:R-:W-:Y:S05]  /*1ca0*/  @!P1 BRA `(.L_x_26) ;  /* 0x0000000000509947 */ /* 0x000fea0003800000 */
[----:B------:R-:W-:Y:S05]  /*1cb0*/  @!P0 BRA `(.L_x_27) ;  /* 0x0000000000048947 */ /* 0x000fea0003800000 */
[----:B------:R-:W-:Y:S01]  /*1cc0*/  BPT.TRAP 0x1 ;  /* 0x000000040000795c */ /* 0x000fe20000300000 */
.L_x_27:
[----:B------:R-:W-:Y:S01]  /*1cd0*/  UISETP.LT.AND UP0, UPT, UR40, 0x1, UPT ;  /* 0x000000012800788c */ /* 0x000fe2000bf01270 */
[----:B------:R-:W2:Y:S01]  /*1ce0*/  S2UR UR7, SR_CgaCtaId ;  /* 0x00000000000779c3 */ /* 0x000ea20000008800 */
[----:B------:R-:W-:Y:S02]  /*1cf0*/  ISETP.GT.U32.AND P0, PT, R19, 0x1, PT ;  /* 0x000000011300780c */ /* 0x000fe40003f04070 */
[----:B------:R-:W-:-:S04]  /*1d00*/  USEL UR6, UR40, 0x1, UP0 ;  /* 0x0000000128067887 */ /* 0x000fc80008000000 */
[----:B------:R-:W-:-:S04]  /*1d10*/  UIADD3 UR6, UR39, UR40, -UR6 ;  /* 0x0000002827067290 */ /* 0x000fc8000fffe806 */
[----:B------:R-:W-:-:S04]  /*1d20*/  UIMAD.WIDE.U32 UR4, UR6, 0x24924925, URZ ;  /* 0x24924925060478a5 */ /* 0x000fc8000f8e003f */
[----:B------:R-:W-:-:S04]  /*1d30*/  UIADD3 UR4, UR6, -UR5, URZ ;  /* 0x8000000506047290 */ /* 0x000fc8000fffe03f */
[----:B------:R-:W-:-:S03]  /*1d40*/  ULEA.HI UR4, UR4, UR5, URZ, 0x1f ;  /* 0x0000000504047291 */ /* 0x000fc6000f8ff83f */
[----:B------:R-:W-:Y:S01]  /*1d50*/  UMOV UR5, 0x400 ;  /* 0x0000040000057882 */ /* 0x000fe20000000000 */
[----:B------:R-:W-:Y:S02]  /*1d60*/  USHF.R.U32.HI UR4, URZ, 0x2, UR4 ;  /* 0x000000023f047899 */ /* 0x000fe40008011604 */
[----:B--2---:R-:W-:Y:S02]  /*1d70*/  ULEA UR5, UR7, UR5, 0x18 ;  /* 0x0000000507057291 */ /* 0x004fe4000f8ec03f */
[----:B------:R-:W-:-:S04]  /*1d80*/  UIMAD UR4, UR4, -0x7, UR6 ;  /* 0xfffffff9040478a4 */ /* 0x000fc8000f8e0206 */
[----:B------:R-:W-:-:S04]  /*1d90*/  ULEA UR4, UR4, UR5, 0x3 ;  /* 0x0000000504047291 */ /* 0x000fc8000f8e183f */
[----:B------:R-:W-:-:S04]  /*1da0*/  UIADD3 UR4, UR4, 0x38, URZ ;  /* 0x0000003804047890 */ /* 0x000fc8000fffe03f */
[----:B------:R-:W-:-:S09]  /*1db0*/  UPRMT UR4, URZ, 0x654, UR4 ;  /* 0x000006543f047896 */ /* 0x000fd20008000004 */
[----:B------:R-:W-:Y:S01]  /*1dc0*/  SYNCS.ARRIVE.TRANS64.RED.A1T0 RZ, [UR4], RZ ;  /* 0x000000ffffff79a7 */ /* 0x000fe20008100404 */
[----:B------:R-:W-:Y:S05]  /*1dd0*/  @P0 BRA `(.L_x_26) ;  /* 0x0000000000040947 */ /* 0x000fea0003800000 */
[----:B------:R-:W-:Y:S01]  /*1de0*/  BPT.TRAP 0x1 ;  /* 0x000000040000795c */ /* 0x000fe20000300000 */
.L_x_26:
[----:B------:R-:W2:Y:S01]  /*1df0*/  LDC R6, c[0x0][0x288] ;  /* 0x0000a200ff067b82 */ /* 0x000ea20000000800 */
[----:B01----:R-:W-:Y:S01]  /*1e00*/  SHF.R.U32.HI R3, RZ, 0x2, R18 ;  /* 0x00000002ff037819 */ /* 0x003fe20000011612 */
[----:B------:R-:W-:Y:S01]  /*1e10*/  UIADD3 UR39, UR40, UR39, URZ ;  /* 0x0000002728277290 */ /* 0x000fe2000fffe03f */
[----:B------:R-:W-:Y:S01]  /*1e20*/  LOP3.LUT R4, R18, 0x60, RZ, 0xc0, !PT ;  /* 0x0000006012047812 */ /* 0x000fe200078ec0ff */
[----:B------:R-:W-:Y:S01]  /*1e30*/  IMAD.SHL.U32 R11, R94, 0x100, RZ ;  /* 0x000001005e0b7824 */ /* 0x000fe200078e00ff */
[----:B------:R-:W-:Y:S01]  /*1e40*/  LOP3.LUT R3, R3, 0x7, RZ, 0xc0, !PT ;  /* 0x0000000703037812 */ /* 0x000fe200078ec0ff */
[----:B------:R-:W-:Y:S01]  /*1e50*/  UISETP.GT.U32.AND UP0, UPT, UR39, 0x6, UPT ;  /* 0x000000062700788c */ /* 0x000fe2000bf04070 */
[----:B------:R-:W-:Y:S01]  /*1e60*/  SHF.R.U32.HI R4, RZ, 0x1, R4 ;  /* 0x00000001ff047819 */ /* 0x000fe20000011604 */
[----:B------:R-:W-:Y:S01]  /*1e70*/  UIMAD.WIDE.U32 UR4, UR39, 0x24924925, URZ ;  /* 0x24924925270478a5 */ /* 0x000fe2000f8e003f */
[----:B------:R-:W-:Y:S01]  /*1e80*/  LOP3.LUT R0, R22, 0x1, RZ, 0xc0, !PT ;  /* 0x0000000116007812 */ /* 0x000fe200078ec0ff */
[----:B------:R-:W-:Y:S01]  /*1e90*/  ULDC UR7, c[0x0][0x284] ;  /* 0x0000a10000077ab9 */ /* 0x000fe20000000800 */
[----:B------:R-:W-:Y:S01]  /*1ea0*/  IADD3 R5, RZ, -R4, -R3 ;  /* 0x80000004ff057210 */ /* 0x000fe20007ffe803 */
[----:B------:R-:W-:Y:S01]  /*1eb0*/  UISETP.LT.U32.AND UP0, UPT, UR40, 0x7, UP0 ;  /* 0x000000072800788c */ /* 0x000fe20008701070 */
[----:B------:R-:W-:Y:S01]  /*1ec0*/  SHF.R.S32.HI R21, RZ, 0x1f, R23 ;  /* 0x0000001fff157819 */ /* 0x000fe20000011417 */
[C---:B------:R-:W-:Y:S01]  /*1ed0*/  IMAD.SHL.U32 R8, R0.reuse, 0x40, RZ ;  /* 0x0000004000087824 */ /* 0x040fe200078e00ff */
[----:B------:R-:W-:Y:S01]  /*1ee0*/  UIADD3 UR4, UR39, -UR5, URZ ;  /* 0x8000000527047290 */ /* 0x000fe2000fffe03f */
[----:B------:R-:W-:Y:S01]  /*1ef0*/  IMAD R10, R0, -0x40, R5 ;  /* 0xffffffc0000a7824 */ /* 0x000fe200078e0205 */
[----:B------:R-:W-:Y:S01]  /*1f00*/  LOP3.LUT R0, R18, 0x3, RZ, 0xc0, !PT ;  /* 0x0000000312007812 */ /* 0x000fe200078ec0ff */
[----:B------:R-:W-:Y:S01]  /*1f10*/  IMAD.SHL.U32 R5, R90, 0x40, RZ ;  /* 0x000000405a057824 */ /* 0x000fe200078e00ff */
[----:B------:R-:W-:Y:S01]  /*1f20*/  UISETP.GE.U32.AND UP1, UPT, UR40, 0x7, UPT ;  /* 0x000000072800788c */ /* 0x000fe2000bf26070 */
[----:B------:R-:W-:Y:S01]  /*1f30*/  LOP3.LUT R3, R8, 0x40, R3, 0xe2, !PT ;  /* 0x0000004008037812 */ /* 0x000fe200078ee203 */
[----:B------:R-:W-:Y:S01]  /*1f40*/  ULDC.64 UR8, c[0x0][0x5d0] ;  /* 0x0001740000087ab9 */ /* 0x000fe20000000a00 */
[----:B------:R-:W-:Y:S01]  /*1f50*/  USEL UR6, URZ, 0x1, !UP0 ;  /* 0x000000013f067887 */ /* 0x000fe2000c000000 */
[----:B------:R-:W-:Y:S01]  /*1f60*/  IMAD R8, R21, UR8, RZ ;  /* 0x0000000815087c24 */ /* 0x000fe2000f8e02ff */
[----:B--2---:R-:W-:Y:S01]  /*1f70*/  ISETP.GE.AND P0, PT, R5, R6, PT ;  /* 0x000000060500720c */ /* 0x004fe20003f06270 */
[----:B------:R-:W-:Y:S01]  /*1f80*/  IMAD R0, R0, -0x2, R6 ;  /* 0xfffffffe00007824 */ /* 0x000fe200078e0206 */
[----:B------:R-:W-:Y:S01]  /*1f90*/  ULEA.HI UR4, UR4, UR5, URZ, 0x1f ;  /* 0x0000000504047291 */ /* 0x000fe2000f8ff83f */
[----:B------:R-:W-:Y:S01]  /*1fa0*/  IMAD.SHL.U32 R6, R18, 0x2, RZ ;  /* 0x0000000212067824 */ /* 0x000fe200078e00ff */
[----:B------:R-:W-:Y:S01]  /*1fb0*/  ISETP.GE.OR P0, PT, R11, UR7, P0 ;  /* 0x000000070b007c0c */ /* 0x000fe20008706670 */
[----:B------:R-:W-:Y:S01]  /*1fc0*/  IMAD.WIDE R94, R94, 0x100, RZ ;  /* 0x000001005e5e7825 */ /* 0x000fe200078e02ff */
[----:B------:R-:W-:-:S02]  /*1fd0*/  ULOP3.LUT UR38, UR38, UR6, URZ, 0x3c, !UPT ;  /* 0x0000000626267292 */ /* 0x000fc4000f8e3c3f */
[----:B------:R-:W-:Y:S01]  /*1fe0*/  LOP3.LUT R6, R5, 0x6, R6, 0xf8, !PT ;  /* 0x0000000605067812 */ /* 0x000fe200078ef806 */
[----:B------:R-:W-:Y:S01]  /*1ff0*/  USHF.R.U32.HI UR4, URZ, 0x2, UR4 ;  /* 0x000000023f047899 */ /* 0x000fe20008011604 */
[----:B------:R-:W-:Y:S01]  /*2000*/  IMAD R13, R23, UR9, R8 ;  /* 0x00000009170d7c24 */ /* 0x000fe2000f8e0208 */
[----:B------:R-:W-:Y:S01]  /*2010*/  LOP3.LUT R113, R94, R3, R4, 0xfe, !PT ;  /* 0x000000035e717212 */ /* 0x000fe200078efe04 */
[----:B------:R-:W-:Y:S01]  /*2020*/  IMAD.IADD R4, R0, 0x1, -R5 ;  /* 0x0000000100047824 */ /* 0x000fe200078e0a05 */
[----:B------:R-:W-:Y:S01]  /*2030*/  SHF.R.S32.HI R7, RZ, 0x1f, R6 ;  /* 0x0000001fff077819 */ /* 0x000fe20000011406 */
[----:B------:R-:W-:Y:S01]  /*2040*/  @UP1 ULOP3.LUT UR38, UR38, 0x1, UR4, 0x78, !UPT ;  /* 0x0000000126261892 */ /* 0x000fe2000f8e7804 */
[----:B------:R-:W-:Y:S01]  /*2050*/  IADD3 R3, -R11, UR7, R10 ;  /* 0x000000070b037c10 */ /* 0x000fe2000fffe10a */
[----:B------:R-:W-:Y:S01]  /*2060*/  UIMAD UR39, UR4, -0x7, UR39 ;  /* 0xfffffff9042778a4 */ /* 0x000fe2000f8e0227 */
[----:B------:R-:W-:Y:S02]  /*2070*/  IMAD.MOV.U32 R0, RZ, RZ, -0x1 ;  /* 0xffffffffff007424 */ /* 0x000fe400078e00ff */
[----:B------:R-:W-:-:S04]  /*2080*/  IMAD.WIDE.U32 R8, R23, UR8, R6 ;  /* 0x0000000817087c25 */ /* 0x000fc8000f8e0006 */
[----:B------:R-:W-:Y:S01]  /*2090*/  IMAD.IADD R9, R9, 0x1, R13 ;  /* 0x0000000109097824 */ /* 0x000fe200078e020d */
[----:B------:R-:W-:Y:S06]  /*20a0*/  @P0 BRA `(.L_x_28) ;  /* 0x0000004c007c0947 */ /* 0x000fec0003800000 */
[----:B------:R-:W0:Y:S01]  /*20b0*/  LDC.64 R12, c[0x0][0x5c8] ;  /* 0x00017200ff0c7b82 */ /* 0x000e220000000a00 */
[----:B-----5:R-:W-:Y:S01]  /*20c0*/  FSETP.NEU.AND P1, PT, R89, RZ, PT ;  /* 0x000000ff5900720b */ /* 0x020fe20003f2d000 */
[----:B------:R-:W-:Y:S01]  /*20d0*/  BSSY B0, `(.L_x_28) ;  /* 0x00004dc000007945 */ /* 0x000fe20003800000 */
[----:B------:R-:W-:-:S04]  /*20e0*/  ISETP.GT.AND P6, PT, R4, RZ, PT ;  /* 0x000000ff0400720c */ /* 0x000fc80003fc4270 */
[----:B------:R-:W-:Y:S01]  /*20f0*/  ISETP.GT.AND P0, PT, R3, RZ, P6 ;  /* 0x000000ff0300720c */ /* 0x000fe20003704270 */
[-C--:B0-----:R-:W-:Y:S02]  /*2100*/  IMAD R10, R95, R12.reuse, RZ ;  /* 0x0000000c5f0a7224 */ /* 0x081fe400078e02ff */
[----:B------:R-:W-:-:S04]  /*2110*/  IMAD.WIDE.U32 R104, R113, R12, R8 ;  /* 0x0000000c71687225 */ /* 0x000fc800078e0008 */
[----:B------:R-:W-:-:S04]  /*2120*/  IMAD R5, R113, R13, R10 ;  /* 0x0000000d71057224 */ /* 0x000fc800078e020a */
[----:B------:R-:W-:Y:S01]  /*2130*/  IMAD.IADD R93, R105, 0x1, R5 ;  /* 0x00000001695d7824 */ /* 0x000fe200078e0205 */
[----:B------:R-:W-:Y:S06]  /*2140*/  @!P1 BRA `(.L_x_29) ;  /* 0x0000003400789947 */ /* 0x000fec0003800000 */
[----:B------:R-:W0:Y:S01]  /*2150*/  LDC.64 R14, c[0x0][0x5b8] ;  /* 0x00016e00ff0e7b82 */ /* 0x000e220000000a00 */
[----:B------:R-:W-:-:S07]  /*2160*/  ULDC.64 UR4, c[0x0][0x5c0] ;  /* 0x0001700000047ab9 */ /* 0x000fce0000000a00 */
[----:B------:R-:W1:Y:S08]  /*2170*/  LDC.64 R96, c[0x0][0x5b0] ;  /* 0x00016c00ff607b82 */ /* 0x000e700000000a00 */
[----:B------:R-:W2:Y:S01]  /*2180*/  LDC.64 R10, c[0x0][0x5a8] ;  /* 0x00016a00ff0a7b82 */ /* 0x000ea20000000a00 */
[-C--:B0-----:R-:W-:Y:S02]  /*2190*/  IMAD R8, R21, R14.reuse, RZ ;  /* 0x0000000e15087224 */ /* 0x081fe400078e02ff */
[----:B------:R-:W-:-:S04]  /*21a0*/  IMAD.WIDE.U32 R20, R23, R14, R6 ;  /* 0x0000000e17147225 */ /* 0x000fc800078e0006 */
[----:B------:R-:W-:Y:S02]  /*21b0*/  IMAD R103, R23, R15, R8 ;  /* 0x0000000f17677224 */ /* 0x000fe400078e0208 */
[-C--:B-1----:R-:W-:Y:S02]  /*21c0*/  IMAD R8, R95, R96.reuse, RZ ;  /* 0x000000605f087224 */ /* 0x082fe400078e02ff */
[----:B------:R-:W-:Y:S02]  /*21d0*/  IMAD.IADD R91, R21, 0x1, R103 ;  /* 0x00000001155b7824 */ /* 0x000fe400078e0267 */
[----:B------:R-:W-:Y:S02]  /*21e0*/  IMAD.MOV.U32 R90, RZ, RZ, R20 ;  /* 0x000000ffff5a7224 */ /* 0x000fe400078e0014 */
[C---:B------:R-:W-:Y:S02]  /*21f0*/  IMAD R109, R113.reuse, R97, R8 ;  /* 0x00000061716d7224 */ /* 0x040fe400078e0208 */
[----:B------:R-:W-:-:S04]  /*2200*/  IMAD.WIDE.U32 R8, R113, R96, R90 ;  /* 0x0000006071087225 */ /* 0x000fc800078e005a */
[----:B------:R-:W-:Y:S01]  /*2210*/  IMAD.IADD R5, R9, 0x1, R109 ;  /* 0x0000000109057824 */ /* 0x000fe200078e026d */
[----:B--2---:R-:W-:-:S04]  /*2220*/  LEA R98, P1, R8, R10, 0x1 ;  /* 0x0000000a08627211 */ /* 0x004fc800078208ff */
[----:B------:R-:W-:-:S05]  /*2230*/  LEA.HI.X R99, R8, R11, R5, 0x1, P1 ;  /* 0x0000000b08637211 */ /* 0x000fca00008f0c05 */
[----:B------:R-:W2:Y:S01]  /*2240*/  @P0 LDG.E.LTC128B.U16 R5, desc[UR36][R98.64] ;  /* 0x0000002462050981 */ /* 0x000ea2000c1e1520 */
[----:B------:R-:W-:Y:S01]  /*2250*/  ISETP.GT.AND P4, PT, R4, 0x1, PT ;  /* 0x000000010400780c */ /* 0x000fe20003f84270 */
[----:B------:R-:W-:Y:S01]  /*2260*/  IMAD.WIDE.U32 R8, R113, R96, R6 ;  /* 0x0000006071087225 */ /* 0x000fe200078e0006 */
[----:B------:R-:W-:Y:S02]  /*2270*/  BSSY B1, `(.L_x_30) ;  /* 0x0000013000017945 */ /* 0x000fe40003800000 */
[----:B------:R-:W-:Y:S01]  /*2280*/  P2R R107, PR, RZ, 0x10 ;  /* 0x00000010ff6b7803 */ /* 0x000fe20000000000 */
[----:B------:R-:W-:Y:S02]  /*2290*/  IMAD.IADD R9, R109, 0x1, R9 ;  /* 0x000000016d097824 */ /* 0x000fe400078e0209 */
[----:B------:R-:W-:-:S04]  /*22a0*/  IMAD.WIDE.U32 R100, R23, R14, R8 ;  /* 0x0000000e17647225 */ /* 0x000fc800078e0008 */
[----:B------:R-:W-:Y:S01]  /*22b0*/  IMAD.IADD R9, R103, 0x1, R101 ;  /* 0x0000000167097824 */ /* 0x000fe200078e0265 */
[----:B------:R-:W-:Y:S02]  /*22c0*/  LEA R8, P2, R100, R10, 0x1 ;  /* 0x0000000a64087211 */ /* 0x000fe400078408ff */
[----:B------:R-:W-:Y:S02]  /*22d0*/  SHF.L.U64.HI R101, R96, 0x3, R97 ;  /* 0x0000000360657819 */ /* 0x000fe40000010261 */
[----:B------:R-:W-:Y:S01]  /*22e0*/  LEA.HI.X R9, R100, R11, R9, 0x1, P2 ;  /* 0x0000000b64097211 */ /* 0x000fe200010f0c09 */
[----:B------:R-:W-:Y:S02]  /*22f0*/  IMAD.SHL.U32 R100, R96, 0x8, RZ ;  /* 0x0000000860647824 */ /* 0x000fe400078e00ff */
[----:B--2---:R-:W-:-:S05]  /*2300*/  HADD2.F32 R92, -RZ, R5.H0_H0 ;  /* 0x20000005ff5c7230 */ /* 0x004fca0000004100 */
[----:B------:R-:W-:Y:S01]  /*2310*/  FMUL R15, R92, R89 ;  /* 0x000000595c0f7220 */ /* 0x000fe20000400000 */
[----:B------:R-:W-:-:S03]  /*2320*/  LEA R92, P1, R104, UR4, 0x1 ;  /* 0x00000004685c7c11 */ /* 0x000fc6000f8208ff */
[----:B------:R-:W-:Y:S01]  /*2330*/  FFMA R15, R56, R88, R15 ;  /* 0x00000058380f7223 */ /* 0x000fe2000000000f */
[----:B------:R-:W-:Y:S02]  /*2340*/  LEA.HI.X R93, R104, UR5, R93, 0x1, P1 ;  /* 0x00000005685d7c11 */ /* 0x000fe400088f0c5d */
[----:B------:R-:W-:Y:S02]  /*2350*/  ISETP.GT.AND P1, PT, R3, RZ, P4 ;  /* 0x000000ff0300720c */ /* 0x000fe40002724270 */
[----:B------:R-:W-:-:S05]  /*2360*/  F2FP.F16.F32.PACK_AB R15, RZ, R15 ;  /* 0x0000000fff0f723e */ /* 0x000fca00000000ff */
[----:B------:R0:W-:Y:S06]  /*2370*/  @P0 STG.E.U16 desc[UR36][R92.64], R15 ;  /* 0x0000000f5c000986 */ /* 0x0001ec000c101524 */
[----:B------:R-:W-:Y:S05]  /*2380*/  @!P1 BRA `(.L_x_31) ;  /* 0x0000000000049947 */ /* 0x000fea0003800000 */
[----:B------:R1:W5:Y:S02]  /*2390*/  LDG.E.LTC128B.U16 R5, desc[UR36][R8.64+0x2] ;  /* 0x0000022408057981 */ /* 0x000364000c1e1520 */
.L_x_31:
[----:B------:R-:W-:Y:S05]  /*23a0*/  BSYNC B1 ;  /* 0x0000000000017941 */ /* 0x000fea0003800000 */
.L_x_30:
[----:B-----5:R-:W-:Y:S01]  /*23b0*/  HADD2.F32 R56, -RZ, R5.H0_H0 ;  /* 0x20000005ff387230 */ /* 0x020fe20000004100 */
[----:B------:R-:W-:Y:S01]  /*23c0*/  ISETP.GT.AND P0, PT, R3, 0x8, P6 ;  /* 0x000000080300780c */ /* 0x000fe20003704270 */
[----:B------:R-:W-:-:S04]  /*23d0*/  IMAD.WIDE.U32 R104, R113, R96, R100 ;  /* 0x0000006071687225 */ /* 0x000fc800078e0064 */
[----:B------:R-:W-:Y:S01]  /*23e0*/  FMUL R56, R56, R89 ;  /* 0x0000005938387220 */ /* 0x000fe20000400000 */
[----:B------:R-:W-:Y:S01]  /*23f0*/  IMAD.IADD R109, R109, 0x1, R105 ;  /* 0x000000016d6d7824 */ /* 0x000fe200078e0269 */
[----:B0-----:R-:W-:Y:S02]  /*2400*/  IADD3 R15, P2, R20, R104, RZ ;  /* 0x00000068140f7210 */ /* 0x001fe40007f5e0ff */
[----:B------:R-:W-:-:S03]  /*2410*/  FFMA R57, R57, R88, R56 ;  /* 0x0000005839397223 */ /* 0x000fc60000000038 */
[----:B------:R-:W-:Y:S01]  /*2420*/  IMAD.X R98, R109, 0x1, R91, P2 ;  /* 0x000000016d627824 */ /* 0x000fe200010e065b */
[C---:B------:R-:W-:Y:S02]  /*2430*/  LEA R56, P2, R15.reuse, R10, 0x1 ;  /* 0x0000000a0f387211 */ /* 0x040fe400078408ff */
[----:B------:R-:W-:Y:S02]  /*2440*/  F2FP.F16.F32.PACK_AB R99, RZ, R57 ;  /* 0x00000039ff63723e */ /* 0x000fe400000000ff */
[----:B------:R-:W-:Y:S02]  /*2450*/  LEA.HI.X R57, R15, R11, R98, 0x1, P2 ;  /* 0x0000000b0f397211 */ /* 0x000fe400010f0c62 */
[----:B------:R-:W-:Y:S01]  /*2460*/  PRMT R15, R5, 0x7610, R15 ;  /* 0x00007610050f7816 */ /* 0x000fe2000000000f */
[----:B------:R0:W-:Y:S05]  /*2470*/  @P1 STG.E.U16 desc[UR36][R92.64+0x2], R99 ;  /* 0x000002635c001986 */ /* 0x0001ea000c101524 */
[----:B------:R2:W3:Y:S01]  /*2480*/  @P0 LDG.E.LTC128B.U16 R15, desc[UR36][R56.64] ;  /* 0x00000024380f0981 */ /* 0x0004e2000c1e1520 */
[----:B------:R-:W-:Y:S01]  /*2490*/  IADD3 R104, P1, R6, R104, RZ ;  /* 0x0000006806687210 */ /* 0x000fe20007f3e0ff */
[----:B------:R-:W-:Y:S01]  /*24a0*/  BSSY B1, `(.L_x_32) ;  /* 0x0000012000017945 */ /* 0x000fe20003800000 */
[----:B------:R-:W-:-:S03]  /*24b0*/  SHF.L.U64.HI R111, R12, 0x4, R13 ;  /* 0x000000040c6f7819 */ /* 0x000fc6000001020d */
[----:B------:R-:W-:Y:S01]  /*24c0*/  IMAD.X R105, R7, 0x1, R109, P1 ;  /* 0x0000000107697824 */ /* 0x000fe200008e066d */
[----:B------:R-:W-:Y:S01]  /*24d0*/  ISETP.GT.AND P1, PT, R3, 0x8, P4 ;  /* 0x000000080300780c */ /* 0x000fe20002724270 */
[----:B------:R-:W-:Y:S02]  /*24e0*/  IMAD.SHL.U32 R109, R12, 0x10, RZ ;  /* 0x000000100c6d7824 */ /* 0x000fe400078e00ff */
[----:B------:R-:W-:-:S03]  /*24f0*/  IMAD.WIDE.U32 R104, R23, R14, R104 ;  /* 0x0000000e17687225 */ /* 0x000fc600078e0068 */
[----:B--2---:R-:W-:Y:S01]  /*2500*/  LEA R56, P3, R104, R10, 0x1 ;  /* 0x0000000a68387211 */ /* 0x004fe200078608ff */
[----:B---3--:R-:W-:-:S05]  /*2510*/  HADD2.F32 R98, -RZ, R15.H0_H0 ;  /* 0x2000000fff627230 */ /* 0x008fca0000004100 */
[----:B------:R-:W-:Y:S01]  /*2520*/  FMUL R5, R98, R89 ;  /* 0x0000005962057220 */ /* 0x000fe20000400000 */
[----:B------:R-:W-:-:S03]  /*2530*/  IADD3 R98, P2, R109, R92, RZ ;  /* 0x0000005c6d627210 */ /* 0x000fc60007f5e0ff */
[----:B------:R-:W-:Y:S01]  /*2540*/  FFMA R5, R58, R88, R5 ;  /* 0x000000583a057223 */ /* 0x000fe20000000005 */
[----:B0-----:R-:W-:Y:S01]  /*2550*/  IADD3.X R99, R111, R93, RZ, P2, !PT ;  /* 0x0000005d6f637210 */ /* 0x001fe200017fe4ff */
[----:B------:R-:W-:-:S03]  /*2560*/  IMAD.IADD R58, R103, 0x1, R105 ;  /* 0x00000001673a7824 */ /* 0x000fc600078e0269 */
[----:B------:R-:W-:Y:S02]  /*2570*/  F2FP.F16.F32.PACK_AB R5, RZ, R5 ;  /* 0x00000005ff05723e */ /* 0x000fe400000000ff */
[----:B------:R-:W-:-:S03]  /*2580*/  LEA.HI.X R57, R104, R11, R58, 0x1, P3 ;  /* 0x0000000b68397211 */ /* 0x000fc600018f0c3a */
[----:B------:R0:W-:Y:S01]  /*2590*/  @P0 STG.E.U16 desc[UR36][R98.64], R5 ;  /* 0x0000000562000986 */ /* 0x0001e2000c101524 */
[----:B------:R-:W-:Y:S05]  /*25a0*/  @!P1 BRA `(.L_x_33) ;  /* 0x0000000000049947 */ /* 0x000fea0003800000 */
[----:B------:R2:W5:Y:S02]  /*25b0*/  LDG.E.LTC128B.U16 R15, desc[UR36][R56.64+0x2] ;  /* 0x00000224380f7981 */ /* 0x000564000c1e1520 */
.L_x_33:
[----:B------:R-:W-:Y:S05]  /*25c0*/  BSYNC B1 ;  /* 0x0000000000017941 */ /* 0x000fea0003800000 */
.L_x_32:
[----:B-----5:R-:W-:Y:S01]  /*25d0*/  HADD2.F32 R58, -RZ, R15.H0_H0 ;  /* 0x2000000fff3a7230 */ /* 0x020fe20000004100 */
[----:B------:R-:W-:Y:S01]  /*25e0*/  ISETP.GT.AND P4, PT, R4, 0x8, PT ;  /* 0x000000080400780c */ /* 0x000fe20003f84270 */
[----:B------:R-:W-:Y:S01]  /*25f0*/  BSSY B1, `(.L_x_34) ;  /* 0x000000d000017945 */ /* 0x000fe20003800000 */
[----:B------:R-:W-:Y:S02]  /*2600*/  PRMT R104, R15, 0x7610, R104 ;  /* 0x000076100f687816 */ /* 0x000fe40000000068 */
[----:B------:R-:W-:Y:S01]  /*2610*/  FMUL R58, R58, R89 ;  /* 0x000000593a3a7220 */ /* 0x000fe20000400000 */
[----:B------:R-:W-:Y:S02]  /*2620*/  ISETP.GT.AND P0, PT, R3, RZ, P4 ;  /* 0x000000ff0300720c */ /* 0x000fe40002704270 */
[----:B------:R-:W-:Y:S01]  /*2630*/  P2R R108, PR, RZ, 0x10 ;  /* 0x00000010ff6c7803 */ /* 0x000fe20000000000 */
[----:B------:R-:W-:Y:S01]  /*2640*/  FFMA R58, R59, R88, R58 ;  /* 0x000000583b3a7223 */ /* 0x000fe2000000003a */
[----:B------:R-:W-:-:S04]  /*2650*/  IMAD.MOV.U32 R59, RZ, RZ, R99 ;  /* 0x000000ffff3b7224 */ /* 0x000fc800078e0063 */
[----:B------:R-:W-:-:S04]  /*2660*/  F2FP.F16.F32.PACK_AB R58, RZ, R58 ;  /* 0x0000003aff3a723e */ /* 0x000fc800000000ff */
[----:B0-----:R-:W-:Y:S01]  /*2670*/  PRMT R5, R58, 0x7610, R5 ;  /* 0x000076103a057816 */ /* 0x001fe20000000005 */
[----:B------:R-:W-:-:S05]  /*2680*/  IMAD.MOV.U32 R58, RZ, RZ, R98 ;  /* 0x000000ffff3a7224 */ /* 0x000fca00078e0062 */
[----:B------:R0:W-:Y:S01]  /*2690*/  @P1 STG.E.U16 desc[UR36][R58.64+0x2], R5 ;  /* 0x000002053a001986 */ /* 0x0001e2000c101524 */
[----:B------:R-:W-:Y:S05]  /*26a0*/  @!P0 BRA `(.L_x_35) ;  /* 0x0000000000048947 */ /* 0x000fea0003800000 */
[----:B------:R3:W5:Y:S02]  /*26b0*/  LDG.E.LTC128B.U16 R104, desc[UR36][R8.64+0x10] ;  /* 0x0000102408687981 */ /* 0x000764000c1e1520 */
.L_x_35:
[----:B------:R-:W-:Y:S05]  /*26c0*/  BSYNC B1 ;  /* 0x0000000000017941 */ /* 0x000fea0003800000 */
.L_x_34:
[----:B-----5:R-:W-:Y:S01]  /*26d0*/  HADD2.F32 R106, -RZ, R104.H0_H0 ;  /* 0x20000068ff6a7230 */ /* 0x020fe20000004100 */
[C---:B------:R-:W-:Y:S01]  /*26e0*/  SHF.L.U64.HI R15, R12.reuse, 0x8, R13 ;  /* 0x000000080c0f7819 */ /* 0x040fe2000001020d */
[----:B0-----:R-:W-:Y:S01]  /*26f0*/  IMAD.SHL.U32 R5, R12, 0x100, RZ ;  /* 0x000001000c057824 */ /* 0x001fe200078e00ff */
[----:B------:R-:W-:Y:S01]  /*2700*/  ISETP.GT.AND P3, PT, R4, 0x9, PT ;  /* 0x000000090400780c */ /* 0x000fe20003f64270 */
[----:B------:R-:W-:Y:S01]  /*2710*/  BSSY B1, `(.L_x_36) ;  /* 0x000000b000017945 */ /* 0x000fe20003800000 */
[----:B------:R-:W-:Y:S02]  /*2720*/  FMUL R105, R106, R89 ;  /* 0x000000596a697220 */ /* 0x000fe40000400000 */
[----:B------:R-:W-:Y:S02]  /*2730*/  IADD3 R12, P1, P2, R5, R92, R109 ;  /* 0x0000005c050c7210 */ /* 0x000fe40007a3e06d */
[----:B------:R-:W-:Y:S02]  /*2740*/  FFMA R105, R60, R88, R105 ;  /* 0x000000583c697223 */ /* 0x000fe40000000069 */
[----:B------:R-:W-:-:S02]  /*2750*/  IADD3.X R13, R15, R93, R111, P1, P2 ;  /* 0x0000005d0f0d7210 */ /* 0x000fc40000fe446f */
[----:B------:R-:W-:Y:S02]  /*2760*/  ISETP.GT.AND P1, PT, R3, RZ, P3 ;  /* 0x000000ff0300720c */ /* 0x000fe40001f24270 */
[----:B------:R-:W-:Y:S02]  /*2770*/  F2FP.F16.F32.PACK_AB R60, RZ, R105 ;  /* 0x00000069ff3c723e */ /* 0x000fe400000000ff */
[----:B------:R-:W-:-:S03]  /*2780*/  P2R R105, PR, RZ, 0x8 ;  /* 0x00000008ff697803 */ /* 0x000fc60000000000 */
[----:B------:R0:W-:Y:S06]  /*2790*/  @P0 STG.E.U16 desc[UR36][R92.64+0x10], R60 ;  /* 0x0000103c5c000986 */ /* 0x0001ec000c101524 */
[----:B------:R-:W-:Y:S05]  /*27a0*/  @!P1 BRA `(.L_x_37) ;  /* 0x0000000000049947 */ /* 0x000fea0003800000 */
[----:B------:R4:W5:Y:S02]  /*27b0*/  LDG.E.LTC128B.U16 R104, desc[UR36][R8.64+0x12] ;  /* 0x0000122408687981 */ /* 0x000964000c1e1520 */
.L_x_37:
[----:B------:R-:W-:Y:S05]  /*27c0*/  BSYNC B1 ;  /* 0x0000000000017941 */ /* 0x000fea0003800000 */
.L_x_36:
[----:B0----5:R-:W-:Y:S01]  /*27d0*/  HADD2.F32 R60, -RZ, R104.H0_H0 ;  /* 0x20000068ff3c7230 */ /* 0x021fe20000004100 */
[----:B------:R-:W-:Y:S01]  /*27e0*/  ISETP.GT.AND P0, PT, R3, 0x8, P4 ;  /* 0x000000080300780c */ /* 0x000fe20002704270 */
[----:B------:R-:W-:Y:S03]  /*27f0*/  BSSY B1, `(.L_x_38) ;  /* 0x000000a000017945 */ /* 0x000fe60003800000 */
[----:B------:R-:W-:-:S04]  /*2800*/  FMUL R60, R60, R89 ;  /* 0x000000593c3c7220 */ /* 0x000fc80000400000 */
[----:B------:R-:W-:Y:S01]  /*2810*/  FFMA R60, R61, R88, R60 ;  /* 0x000000583d3c7223 */ /* 0x000fe2000000003c */
[----:B------:R-:W-:-:S04]  /*2820*/  @P1 IMAD.MOV.U32 R61, RZ, RZ, R93 ;  /* 0x000000ffff3d1224 */ /* 0x000fc800078e005d */
[----:B------:R-:W-:-:S04]  /*2830*/  F2FP.F16.F32.PACK_AB R60, RZ, R60 ;  /* 0x0000003cff3c723e */ /* 0x000fc800000000ff */
[----:B------:R-:W-:Y:S01]  /*2840*/  PRMT R106, R60, 0x7610, R106 ;  /* 0x000076103c6a7816 */ /* 0x000fe2000000006a */
[----:B------:R-:W-:-:S05]  /*2850*/  @P1 IMAD.MOV.U32 R60, RZ, RZ, R92 ;  /* 0x000000ffff3c1224 */ /* 0x000fca00078e005c */
[----:B------:R0:W-:Y:S01]  /*2860*/  @P1 STG.E.U16 desc[UR36][R60.64+0x12], R106 ;  /* 0x0000126a3c001986 */ /* 0x0001e2000c101524 */
[----:B------:R-:W-:Y:S05]  /*2870*/  @!P0 BRA `(.L_x_39) ;  /* 0x0000000000048947 */ /* 0x000fea0003800000 */
[----:B------:R0:W5:Y:S02]  /*2880*/  LDG.E.LTC128B.U16 R104, desc[UR36][R56.64+0x10] ;  /* 0x0000102438687981 */ /* 0x000164000c1e1520 */
.L_x_39:
[----:B------:R-:W-:Y:S05]  /*2890*/  BSYNC B1 ;  /* 0x0000000000017941 */ /* 0x000fea0003800000 */
.L_x_38:
[----:B0----5:R-:W-:Y:S01]  /*28a0*/  HADD2.F32 R60, -RZ, R104.H0_H0 ;  /* 0x20000068ff3c7230 */ /* 0x021fe20000004100 */
[----:B------:R-:W-:Y:S01]  /*28b0*/  ISETP.GT.AND P1, PT, R3, 0x8, P3 ;  /* 0x000000080300780c */ /* 0x000fe20001f24270 */
[----:B------:R-:W-:Y:S03]  /*28c0*/  BSSY B1, `(.L_x_40) ;  /* 0x0000007000017945 */ /* 0x000fe60003800000 */
[----:B------:R-:W-:-:S04]  /*28d0*/  FMUL R61, R60, R89 ;  /* 0x000000593c3d7220 */ /* 0x000fc80000400000 */
[----:B------:R-:W-:-:S05]  /*28e0*/  FFMA R61, R62, R88, R61 ;  /* 0x000000583e3d7223 */ /* 0x000fca000000003d */
[----:B------:R-:W-:-:S05]  /*28f0*/  F2FP.F16.F32.PACK_AB R61, RZ, R61 ;  /* 0x0000003dff3d723e */ /* 0x000fca00000000ff */
[----:B------:R0:W-:Y:S01]  /*2900*/  @P0 STG.E.U16 desc[UR36][R58.64+0x10], R61 ;  /* 0x0000103d3a000986 */ /* 0x0001e2000c101524 */
[----:B------:R-:W-:Y:S05]  /*2910*/  @!P1 BRA `(.L_x_41) ;  /* 0x0000000000049947 */ /* 0x000fea0003800000 */
[----:B------:R0:W5:Y:S02]  /*2920*/  LDG.E.LTC128B.U16 R104, desc[UR36][R56.64+0x12] ;  /* 0x0000122438687981 */ /* 0x000164000c1e1520 */
.L_x_41:
[----:B------:R-:W-:Y:S05]  /*2930*/  BSYNC B1 ;  /* 0x0000000000017941 */ /* 0x000fea0003800000 */
.L_x_40:
[----:B-----5:R-:W-:Y:S01]  /*2940*/  HADD2.F32 R60, -RZ, R104.H0_H0 ;  /* 0x20000068ff3c7230 */ /* 0x020fe20000004100 */
[----:B------:R-:W-:Y:S01]  /*2950*/  IADD3 R113, P0, R113, 0x80, RZ ;  /* 0x0000008071717810 */ /* 0x000fe20007f1e0ff */
[----:B------:R-:W-:Y:S01]  /*2960*/  BSSY B1, `(.L_x_42) ;  /* 0x000000b000017945 */ /* 0x000fe20003800000 */
[----:B------:R-:W-:Y:S02]  /*2970*/  ISETP.GT.AND P2, PT, R4, 0x10, PT ;  /* 0x000000100400780c */ /* 0x000fe40003f44270 */
[----:B------:R-:W-:Y:S01]  /*2980*/  FMUL R60, R60, R89 ;  /* 0x000000593c3c7220 */ /* 0x000fe20000400000 */
[----:B------:R-:W-:Y:S01]  /*2990*/  IMAD.X R95, RZ, RZ, R95, P0 ;  /* 0x000000ffff5f7224 */ /* 0x000fe200000e065f */
[----:B------:R-:W-:Y:S02]  /*29a0*/  ISETP.GT.AND P0, PT, R3, RZ, P2 ;  /* 0x000000ff0300720c */ /* 0x000fe40001704270 */
[----:B------:R-:W-:Y:S01]  /*29b0*/  FFMA R60, R63, R88, R60 ;  /* 0x000000583f3c7223 */ /* 0x000fe2000000003c */
[----:B------:R-:W-:-:S04]  /*29c0*/  P2R R106, PR, RZ, 0x4 ;  /* 0x00000004ff6a7803 */ /* 0x000fc80000000000 */
[----:B------:R-:W-:-:S05]  /*29d0*/  F2FP.F16.F32.PACK_AB R60, RZ, R60 ;  /* 0x0000003cff3c723e */ /* 0x000fca00000000ff */
[----:B------:R0:W-:Y:S01]  /*29e0*/  @P1 STG.E.U16 desc[UR36][R58.64+0x12], R60 ;  /* 0x0000123c3a001986 */ /* 0x0001e2000c101524 */
[----:B------:R-:W-:Y:S05]  /*29f0*/  @!P0 BRA `(.L_x_43) ;  /* 0x0000000000048947 */ /* 0x000fea0003800000 */
[----:B------:R0:W5:Y:S02]  /*2a00*/  LDG.E.LTC128B.U16 R104, desc[UR36][R8.64+0x20] ;  /* 0x0000202408687981 */ /* 0x000164000c1e1520 */
.L_x_43:
[----:B------:R-:W-:Y:S05]  /*2a10*/  BSYNC B1 ;  /* 0x0000000000017941 */ /* 0x000fea0003800000 */
.L_x_42:
[----:B0----5:R-:W-:Y:S01]  /*2a20*/  HADD2.F32 R60, -RZ, R104.H0_H0 ;  /* 0x20000068ff3c7230 */ /* 0x021fe20000004100 */
[----:B------:R-:W-:Y:S01]  /*2a30*/  ISETP.GT.AND P1, PT, R4, 0x11, PT ;  /* 0x000000110400780c */ /* 0x000fe20003f24270 */
[-C--:B------:R-:W-:Y:S01]  /*2a40*/  IMAD.WIDE.U32 R62, R113, R96.reuse, R6 ;  /* 0x00000060713e7225 */ /* 0x080fe200078e0006 */
[----:B------:R-:W-:Y:S03]  /*2a50*/  BSSY B1, `(.L_x_44) ;  /* 0x0000021000017945 */ /* 0x000fe60003800000 */
[----:B------:R-:W-:Y:S01]  /*2a60*/  FMUL R21, R60, R89 ;  /* 0x000000593c157220 */ /* 0x000fe20000400000 */
[----:B------:R-:W-:-:S03]  /*2a70*/  IMAD R60, R95, R96, RZ ;  /* 0x000000605f3c7224 */ /* 0x000fc600078e02ff */
[----:B------:R-:W-:Y:S01]  /*2a80*/  FFMA R21, R64, R88, R21 ;  /* 0x0000005840157223 */ /* 0x000fe20000000015 */
[C---:B------:R-:W-:Y:S02]  /*2a90*/  IMAD R109, R113.reuse, R97, R60 ;  /* 0x00000061716d7224 */ /* 0x040fe400078e023c */
[----:B------:R-:W-:Y:S02]  /*2aa0*/  IMAD.WIDE.U32 R60, R113, R96, R90 ;  /* 0x00000060713c7225 */ /* 0x000fe400078e005a */
[----:B------:R-:W-:Y:S02]  /*2ab0*/  F2FP.F16.F32.PACK_AB R21, RZ, R21 ;  /* 0x00000015ff15723e */ /* 0x000fe400000000ff */
[----:B------:R-:W-:Y:S02]  /*2ac0*/  IMAD.IADD R63, R109, 0x1, R63 ;  /* 0x000000016d3f7824 */ /* 0x000fe400078e023f */
[----:B------:R-:W-:Y:S01]  /*2ad0*/  PRMT R95, R21, 0x7610, R95 ;  /* 0x00007610155f7816 */ /* 0x000fe2000000005f */
[----:B------:R-:W-:-:S02]  /*2ae0*/  IMAD.IADD R21, R61, 0x1, R109 ;  /* 0x000000013d157824 */ /* 0x000fc400078e026d */
[----:B------:R-:W-:Y:S02]  /*2af0*/  IMAD.WIDE.U32 R96, R113, R96, R100 ;  /* 0x0000006071607225 */ /* 0x000fe400078e0064 */
[----:B------:R0:W-:Y:S02]  /*2b00*/  @P0 STG.E.U16 desc[UR36][R92.64+0x20], R95 ;  /* 0x0000205f5c000986 */ /* 0x0001e4000c101524 */
[----:B------:R-:W-:Y:S02]  /*2b10*/  IMAD.IADD R109, R109, 0x1, R97 ;  /* 0x000000016d6d7824 */ /* 0x000fe400078e0261 */
[----:B0-----:R-:W-:Y:S01]  /*2b20*/  IMAD.WIDE.U32 R94, R23, R14, R62 ;  /* 0x0000000e175e7225 */ /* 0x001fe200078e003e */
[----:B------:R-:W-:-:S04]  /*2b30*/  LEA R62, P0, R60, R10, 0x1 ;  /* 0x0000000a3c3e7211 */ /* 0x000fc800078008ff */
[----:B------:R-:W-:Y:S01]  /*2b40*/  LEA.HI.X R63, R60, R11, R21, 0x1, P0 ;  /* 0x0000000b3c3f7211 */ /* 0x000fe200000f0c15 */
[----:B------:R-:W-:Y:S01]  /*2b50*/  IMAD.IADD R21, R103, 0x1, R95 ;  /* 0x0000000167157824 */ /* 0x000fe200078e025f */
[----:B------:R-:W-:-:S04]  /*2b60*/  LEA R60, P0, R94, R10, 0x1 ;  /* 0x0000000a5e3c7211 */ /* 0x000fc800078008ff */
[----:B------:R-:W-:Y:S02]  /*2b70*/  LEA.HI.X R61, R94, R11, R21, 0x1, P0 ;  /* 0x0000000b5e3d7211 */ /* 0x000fe400000f0c15 */
[----:B------:R-:W-:-:S05]  /*2b80*/  IADD3 R64, P0, R20, R96, RZ ;  /* 0x0000006014407210 */ /* 0x000fca0007f1e0ff */
[----:B------:R-:W-:Y:S01]  /*2b90*/  IMAD.X R90, R109, 0x1, R91, P0 ;  /* 0x000000016d5a7824 */ /* 0x000fe200000e065b */
[----:B------:R-:W-:-:S05]  /*2ba0*/  IADD3 R20, P0, R6, R96, RZ ;  /* 0x0000006006147210 */ /* 0x000fca0007f1e0ff */
[----:B------:R-:W-:Y:S01]  /*2bb0*/  IMAD.X R21, R7, 0x1, R109, P0 ;  /* 0x0000000107157824 */ /* 0x000fe200000e066d */
[----:B------:R-:W-:Y:S01]  /*2bc0*/  LEA R6, P0, R64, R10, 0x1 ;  /* 0x0000000a40067211 */ /* 0x000fe200078008ff */
[----:B------:R-:W-:-:S03]  /*2bd0*/  IMAD.WIDE.U32 R20, R23, R14, R20 ;  /* 0x0000000e17147225 */ /* 0x000fc600078e0014 */
[----:B------:R-:W-:Y:S02]  /*2be0*/  LEA.HI.X R7, R64, R11, R90, 0x1, P0 ;  /* 0x0000000b40077211 */ /* 0x000fe400000f0c5a */
[----:B------:R-:W-:Y:S01]  /*2bf0*/  P2R R23, PR, RZ, 0x2 ;  /* 0x00000002ff177803 */ /* 0x000fe20000000000 */
[----:B------:R-:W-:Y:S01]  /*2c00*/  IMAD.IADD R103, R103, 0x1, R21 ;  /* 0x0000000167677824 */ /* 0x000fe200078e0215 */
[----:B------:R-:W-:-:S04]  /*2c10*/  LEA R10, P0, R20, R10, 0x1 ;  /* 0x0000000a140a7211 */ /* 0x000fc800078008ff */
[----:B------:R-:W-:Y:S02]  /*2c20*/  LEA.HI.X R11, R20, R11, R103, 0x1, P0 ;  /* 0x0000000b140b7211 */ /* 0x000fe400000f0c67 */
[----:B------:R-:W-:-:S13]  /*2c30*/  ISETP.GT.AND P0, PT, R3, RZ, P1 ;  /* 0x000000ff0300720c */ /* 0x000fda0000f04270 */
[----:B------:R-:W-:Y:S05]  /*2c40*/  @!P0 BRA `(.L_x_45) ;  /* 0x0000000000048947 */ /* 0x000fea0003800000 */
[----:B------:R0:W5:Y:S02]  /*2c50*/  LDG.E.LTC128B.U16 R104, desc[UR36][R8.64+0x22] ;  /* 0x0000222408687981 */ /* 0x000164000c1e1520 */
.L_x_45:
[----:B------:R-:W-:Y:S05]  /*2c60*/  BSYNC B1 ;  /* 0x0000000000017941 */ /* 0x000fea0003800000 */
.L_x_44:
[----:B-----5:R-:W-:Y:S01]  /*2c70*/  HADD2.F32 R14, -RZ, R104.H0_H0 ;  /* 0x20000068ff0e7230 */ /* 0x020fe20000004100 */
[----:B------:R-:W-:Y:S01]  /*2c80*/  BSSY B1, `(.L_x_46) ;  /* 0x000000a000017945 */ /* 0x000fe20003800000 */
[----:B------:R-:W-:Y:S02]  /*2c90*/  @P0 IMAD.MOV.U32 R20, RZ, RZ, R92 ;  /* 0x000000ffff140224 */ /* 0x000fe400078e005c */
[----:B------:R-:W-:Y:S02]  /*2ca0*/  @P0 IMAD.MOV.U32 R21, RZ, RZ, R93 ;  /* 0x000000ffff150224 */ /* 0x000fe400078e005d */
[----:B------:R-:W-:-:S04]  /*2cb0*/  FMUL R14, R14, R89 ;  /* 0x000000590e0e7220 */ /* 0x000fc80000400000 */
[----:B------:R-:W-:-:S05]  /*2cc0*/  FFMA R14, R65, R88, R14 ;  /* 0x00000058410e7223 */ /* 0x000fca000000000e */
[----:B------:R-:W-:-:S05]  /*2cd0*/  F2FP.F16.F32.PACK_AB R14, RZ, R14 ;  /* 0x0000000eff0e723e */ /* 0x000fca00000000ff */
[----:B------:R0:W-:Y:S01]  /*2ce0*/  @P0 STG.E.U16 desc[UR36][R20.64+0x22], R14 ;  /* 0x0000220e14000986 */ /* 0x0001e2000c101524 */
[----:B------:R-:W-:-:S13]  /*2cf0*/  ISETP.GT.AND P0, PT, R3, 0x8, P2 ;  /* 0x000000080300780c */ /* 0x000fda0001704270 */
[----:B0-----:R-:W-:Y:S05]  /*2d00*/  @!P0 BRA `(.L_x_47) ;  /* 0x0000000000048947 */ /* 0x001fea0003800000 */
[----:B------:R0:W5:Y:S02]  /*2d10*/  LDG.E.LTC128B.U16 R104, desc[UR36][R56.64+0x20] ;  /* 0x0000202438687981 */ /* 0x000164000c1e1520 */
.L_x_47:
[----:B------:R-:W-:Y:S05]  /*2d20*/  BSYNC B1 ;  /* 0x0000000000017941 */ /* 0x000fea0003800000 */
.L_x_46:
[----:B-----5:R-:W-:Y:S01]  /*2d30*/  HADD2.F32 R14, -RZ, R104.H0_H0 ;  /* 0x20000068ff0e7230 */ /* 0x020fe20000004100 */
[----:B------:R-:W-:Y:S04]  /*2d40*/  BSSY B1, `(.L_x_48) ;  /* 0x0000008000017945 */ /* 0x000fe80003800000 */
[----:B------:R-:W-:-:S04]  /*2d50*/  FMUL R21, R14, R89 ;  /* 0x000000590e157220 */ /* 0x000fc80000400000 */
[----:B------:R-:W-:-:S05]  /*2d60*/  FFMA R21, R66, R88, R21 ;  /* 0x0000005842157223 */ /* 0x000fca0000000015 */
[----:B------:R-:W-:-:S05]  /*2d70*/  F2FP.F16.F32.PACK_AB R21, RZ, R21 ;  /* 0x00000015ff15723e */ /* 0x000fca00000000ff */
[----:B------:R0:W-:Y:S01]  /*2d80*/  @P0 STG.E.U16 desc[UR36][R58.64+0x20], R21 ;  /* 0x000020153a000986 */ /* 0x0001e2000c101524 */
[----:B------:R-:W-:-:S13]  /*2d90*/  ISETP.GT.AND P0, PT, R3, 0x8, P1 ;  /* 0x000000080300780c */ /* 0x000fda0000f04270 */
[----:B0-----:R-:W-:Y:S05]  /*2da0*/  @!P0 BRA `(.L_x_49) ;  /* 0x0000000000048947 */ /* 0x001fea0003800000 */
[----:B------:R0:W5:Y:S02]  /*2db0*/  LDG.E.LTC128B.U16 R104, desc[UR36][R56.64+0x22] ;  /* 0x0000222438687981 */ /* 0x000164000c1e1520 */
.L_x_49:
[----:B------:R-:W-:Y:S05]  /*2dc0*/  BSYNC B1 ;  /* 0x0000000000017941 */ /* 0x000fea0003800000 */
.L_x_48:
[----:B-----5:R-:W-:Y:S01]  /*2dd0*/  HADD2.F32 R14, -RZ, R104.H0_H0 ;  /* 0x20000068ff0e7230 */ /* 0x020fe20000004100 */
[----:B------:R-:W-:Y:S01]  /*2de0*/  ISETP.GT.AND P2, PT, R4, 0x18, PT ;  /* 0x000000180400780c */ /* 0x000fe20003f44270 */
[----:B------:R-:W-:Y:S03]  /*2df0*/  BSSY B1, `(.L_x_50) ;  /* 0x0000009000017945 */ /* 0x000fe60003800000 */
[----:B------:R-:W-:Y:S01]  /*2e00*/  FMUL R14, R14, R89 ;  /* 0x000000590e0e7220 */ /* 0x000fe20000400000 */
[----:B------:R-:W-:-:S03]  /*2e10*/  P2R R90, PR, RZ, 0x4 ;  /* 0x00000004ff5a7803 */ /* 0x000fc60000000000 */
[----:B------:R-:W-:-:S05]  /*2e20*/  FFMA R14, R67, R88, R14 ;  /* 0x00000058430e7223 */ /* 0x000fca000000000e */
[----:B------:R-:W-:-:S05]  /*2e30*/  F2FP.F16.F32.PACK_AB R14, RZ, R14 ;  /* 0x0000000eff0e723e */ /* 0x000fca00000000ff */
[----:B------:R0:W-:Y:S01]  /*2e40*/  @P0 STG.E.U16 desc[UR36][R58.64+0x22], R14 ;  /* 0x0000220e3a000986 */ /* 0x0001e2000c101524 */
[----:B------:R-:W-:-:S13]  /*2e50*/  ISETP.GT.AND P0, PT, R3, RZ, P2 ;  /* 0x000000ff0300720c */ /* 0x000fda0001704270 */
[----:B0-----:R-:W-:Y:S05]  /*2e60*/  @!P0 BRA `(.L_x_51) ;  /* 0x0000000000048947 */ /* 0x001fea0003800000 */
[----:B------:R0:W5:Y:S02]  /*2e70*/  LDG.E.LTC128B.U16 R104, desc[UR36][R8.64+0x30] ;  /* 0x0000302408687981 */ /* 0x000164000c1e1520 */
.L_x_51:
[----:B------:R-:W-:Y:S05]  /*2e80*/  BSYNC B1 ;  /* 0x0000000000017941 */ /* 0x000fea0003800000 */
.L_x_50:
[----:B-----5:R-:W-:Y:S01]  /*2e90*/  HADD2.F32 R14, -RZ, R104.H0_H0 ;  /* 0x20000068ff0e7230 */ /* 0x020fe20000004100 */
[----:B------:R-:W-:Y:S01]  /*2ea0*/  ISETP.GT.AND P1, PT, R4, 0x19, PT ;  /* 0x000000190400780c */ /* 0x000fe20003f24270 */
[----:B------:R-:W-:Y:S01]  /*2eb0*/  @P0 IMAD.MOV.U32 R20, RZ, RZ, R92 ;  /* 0x000000ffff140224 */ /* 0x000fe200078e005c */
[----:B------:R-:W-:Y:S02]  /*2ec0*/  BSSY B1, `(.L_x_52) ;  /* 0x000000b000017945 */ /* 0x000fe40003800000 */
[----:B------:R-:W-:-:S04]  /*2ed0*/  FMUL R21, R14, R89 ;  /* 0x000000590e157220 */ /* 0x000fc80000400000 */
[----:B------:R-:W-:Y:S01]  /*2ee0*/  FFMA R21, R68, R88, R21 ;  /* 0x0000005844157223 */ /* 0x000fe20000000015 */
[----:B------:R-:W-:-:S04]  /*2ef0*/  P2R R68, PR, RZ, 0x2 ;  /* 0x00000002ff447803 */ /* 0x000fc80000000000 */
[----:B------:R-:W-:-:S04]  /*2f00*/  F2FP.F16.F32.PACK_AB R21, RZ, R21 ;  /* 0x00000015ff15723e */ /* 0x000fc800000000ff */
[----:B------:R-:W-:Y:S01]  /*2f10*/  PRMT R14, R21, 0x7610, R14 ;  /* 0x00007610150e7816 */ /* 0x000fe2000000000e */
[----:B------:R-:W-:-:S05]  /*2f20*/  @P0 IMAD.MOV.U32 R21, RZ, RZ, R93 ;  /* 0x000000ffff150224 */ /* 0x000fca00078e005d */
[----:B------:R0:W-:Y:S01]  /*2f30*/  @P0 STG.E.U16 desc[UR36][R20.64+0x30], R14 ;  /* 0x0000300e14000986 */ /* 0x0001e2000c101524 */
[----:B------:R-:W-:-:S13]  /*2f40*/  ISETP.GT.AND P0, PT, R3, RZ, P1 ;  /* 0x000000ff0300720c */ /* 0x000fda0000f04270 */
[----:B0-----:R-:W-:Y:S05]  /*2f50*/  @!P0 BRA `(.L_x_53) ;  /* 0x0000000000048947 */ /* 0x001fea0003800000 */
[----:B------:R0:W5:Y:S02]  /*2f60*/  LDG.E.LTC128B.U16 R104, desc[UR36][R8.64+0x32] ;  /* 0x0000322408687981 */ /* 0x000164000c1e1520 */
.L_x_53:
[----:B------:R-:W-:Y:S05]  /*2f70*/  BSYNC B1 ;  /* 0x0000000000017941 */ /* 0x000fea0003800000 */
.L_x_52:
        /* <DEDUP_REMOVED lines=11> */
.L_x_55:
[----:B------:R-:W-:Y:S05]  /*3030*/  BSYNC B1 ;  /* 0x0000000000017941 */ /* 0x000fea0003800000 */
.L_x_54:
        /* <DEDUP_REMOVED lines=9> */
.L_x_57:
[----:B------:R-:W-:Y:S05]  /*30d0*/  BSYNC B1 ;  /* 0x0000000000017941 */ /* 0x000fea0003800000 */
.L_x_56:
        /* <DEDUP_REMOVED lines=11> */
.L_x_59:
[----:B------:R-:W-:Y:S05]  /*3190*/  BSYNC B1 ;  /* 0x0000000000017941 */ /* 0x000fea0003800000 */
.L_x_58:
[----:B-----5:R-:W-:Y:S01]  /*31a0*/  HADD2.F32 R14, -RZ, R104.H0_H0 ;  /* 0x20000068ff0e7230 */ /* 0x020fe20000004100 */
[----:B------:R-:W-:Y:S01]  /*31b0*/  ISETP.GT.AND P1, PT, R4, 0x21, PT ;  /* 0x000000210400780c */ /* 0x000fe20003f24270 */
[----:B------:R-:W-:Y:S01]  /*31c0*/  @P0 IMAD.MOV.U32 R20, RZ, RZ, R92 ;  /* 0x000000ffff140224 */ /* 0x000fe200078e005c */
[----:B------:R-:W-:Y:S02]  /*31d0*/  BSSY B1, `(.L_x_60) ;  /* 0x000000b000017945 */ /* 0x000fe40003800000 */
[----:B------:R-:W-:Y:S01]  /*31e0*/  FMUL R21, R14, R89 ;  /* 0x000000590e157220 */ /* 0x000fe20000400000 */
[----:B------:R-:W-:-:S03]  /*31f0*/  P2R R70, PR, RZ, 0x2 ;  /* 0x00000002ff467803 */ /* 0x000fc60000000000 */
[----:B------:R-:W-:-:S05]  /*3200*/  FFMA R21, R72, R88, R21 ;  /* 0x0000005848157223 */ /* 0x000fca0000000015 */
[----:B------:R-:W-:-:S04]  /*3210*/  F2FP.F16.F32.PACK_AB R21, RZ, R21 ;  /* 0x00000015ff15723e */ /* 0x000fc800000000ff */
[----:B------:R-:W-:Y:S01]  /*3220*/  PRMT R14, R21, 0x7610, R14 ;  /* 0x00007610150e7816 */ /* 0x000fe2000000000e */
[----:B------:R-:W-:-:S05]  /*3230*/  @P0 IMAD.MOV.U32 R21, RZ, RZ, R93 ;  /* 0x000000ffff150224 */ /* 0x000fca00078e005d */
[----:B------:R0:W-:Y:S01]  /*3240*/  @P0 STG.E.U16 desc[UR36][R20.64+0x40], R14 ;  /* 0x0000400e14000986 */ /* 0x0001e2000c101524 */
[----:B------:R-:W-:-:S13]  /*3250*/  ISETP.GT.AND P0, PT, R3, RZ, P1 ;  /* 0x000000ff0300720c */ /* 0x000fda0000f04270 */
[----:B0-----:R-:W-:Y:S05]  /*3260*/  @!P0 BRA `(.L_x_61) ;  /* 0x0000000000048947 */ /* 0x001fea0003800000 */
[----:B------:R0:W5:Y:S02]  /*3270*/  LDG.E.LTC128B.U16 R104, desc[UR36][R8.64+0x42] ;  /* 0x0000422408687981 */ /* 0x000164000c1e1520 */
.L_x_61:
[----:B------:R-:W-:Y:S05]  /*3280*/  BSYNC B1 ;  /* 0x0000000000017941 */ /* 0x000fea0003800000 */
.L_x_60:
        /* <DEDUP_REMOVED lines=11> */
.L_x_63:
[----:B------:R-:W-:Y:S05]  /*3340*/  BSYNC B1 ;  /* 0x0000000000017941 */ /* 0x000fea0003800000 */
.L_x_62:
        /* <DEDUP_REMOVED lines=9> */
.L_x_65:
[----:B------:R-:W-:Y:S05]  /*33e0*/  BSYNC B1 ;  /* 0x0000000000017941 */ /* 0x000fea0003800000 */
.L_x_64:
        /* <DEDUP_REMOVED lines=11> */
.L_x_67:
[----:B------:R-:W-:Y:S05]  /*34a0*/  BSYNC B1 ;  /* 0x0000000000017941 */ /* 0x000fea0003800000 */
.L_x_66:
[----:B-----5:R-:W-:Y:S01]  /*34b0*/  HADD2.F32 R14, -RZ, R104.H0_H0 ;  /* 0x20000068ff0e7230 */ /* 0x020fe20000004100 */
[----:B------:R-:W-:Y:S01]  /*34c0*/  ISETP.GT.AND P5, PT, R4, 0x29, PT ;  /* 0x000000290400780c */ /* 0x000fe20003fa4270 */
[----:B------:R-:W-:Y:S01]  /*34d0*/  @P0 IMAD.MOV.U32 R20, RZ, RZ, R92 ;  /* 0x000000ffff140224 */ /* 0x000fe200078e005c */
[----:B------:R-:W-:Y:S02]  /*34e0*/  BSSY B1, `(.L_x_68) ;  /* 0x000000b000017945 */ /* 0x000fe40003800000 */
[----:B------:R-:W-:-:S04]  /*34f0*/  FMUL R21, R14, R89 ;  /* 0x000000590e157220 */ /* 0x000fc80000400000 */
[----:B------:R-:W-:-:S05]  /*3500*/  FFMA R21, R76, R88, R21 ;  /* 0x000000584c157223 */ /* 0x000fca0000000015 */
[----:B------:R-:W-:-:S04]  /*3510*/  F2FP.F16.F32.PACK_AB R21, RZ, R21 ;  /* 0x00000015ff15723e */ /* 0x000fc800000000ff */
[----:B------:R-:W-:Y:S01]  /*3520*/  PRMT R14, R21, 0x7610, R14 ;  /* 0x00007610150e7816 */ /* 0x000fe2000000000e */
[----:B------:R-:W-:-:S05]  /*3530*/  @P0 IMAD.MOV.U32 R21, RZ, RZ, R93 ;  /* 0x000000ffff150224 */ /* 0x000fca00078e005d */
[----:B------:R1:W-:Y:S01]  /*3540*/  @P0 STG.E.U16 desc[UR36][R20.64+0x50], R14 ;  /* 0x0000500e14000986 */ /* 0x0003e2000c101524 */
[----:B------:R-:W-:Y:S02]  /*3550*/  ISETP.GT.AND P0, PT, R3, RZ, P5 ;  /* 0x000000ff0300720c */ /* 0x000fe40002f04270 */
[----:B-1----:R-:W-:-:S11]  /*3560*/  P2R R14, PR, RZ, 0x20 ;  /* 0x00000020ff0e7803 */ /* 0x002fd60000000000 */
[----:B------:R-:W-:Y:S05]  /*3570*/  @!P0 BRA `(.L_x_69) ;  /* 0x0000000000048947 */ /* 0x000fea0003800000 */
[----:B------:R1:W5:Y:S02]  /*3580*/  LDG.E.LTC128B.U16 R104, desc[UR36][R8.64+0x52] ;  /* 0x0000522408687981 */ /* 0x000364000c1e1520 */
.L_x_69:
[----:B------:R-:W-:Y:S05]  /*3590*/  BSYNC B1 ;  /* 0x0000000000017941 */ /* 0x000fea0003800000 */
.L_x_68:
        /* <DEDUP_REMOVED lines=11> */
.L_x_71:
[----:B------:R-:W-:Y:S05]  /*3650*/  BSYNC B1 ;  /* 0x0000000000017941 */ /* 0x000fea0003800000 */
.L_x_70:
        /* <DEDUP_REMOVED lines=9> */
.L_x_73:
[----:B------:R-:W-:Y:S05]  /*36f0*/  BSYNC B1 ;  /* 0x0000000000017941 */ /* 0x000fea0003800000 */
.L_x_72:
[----:B-----5:R-:W-:Y:S01]  /*3700*/  HADD2.F32 R14, -RZ, R104.H0_H0 ;  /* 0x20000068ff0e7230 */ /* 0x020fe20000004100 */
[----:B------:R-:W-:Y:S01]  /*3710*/  ISETP.GT.AND P3, PT, R4, 0x30, PT ;  /* 0x000000300400780c */ /* 0x000fe20003f64270 */
[----:B------:R-:W-:Y:S03]  /*3720*/  BSSY B1, `(.L_x_74) ;  /* 0x0000008000017945 */ /* 0x000fe60003800000 */
[----:B------:R-:W-:-:S04]  /*3730*/  FMUL R14, R14, R89 ;  /* 0x000000590e0e7220 */ /* 0x000fc80000400000 */
[----:B------:R-:W-:-:S05]  /*3740*/  FFMA R14, R79, R88, R14 ;  /* 0x000000584f0e7223 */ /* 0x000fca000000000e */
[----:B------:R-:W-:-:S05]  /*3750*/  F2FP.F16.F32.PACK_AB R14, RZ, R14 ;  /* 0x0000000eff0e723e */ /* 0x000fca00000000ff */
[----:B------:R0:W-:Y:S01]  /*3760*/  @P0 STG.E.U16 desc[UR36][R58.64+0x52], R14 ;  /* 0x0000520e3a000986 */ /* 0x0001e2000c101524 */
[----:B------:R-:W-:-:S13]  /*3770*/  ISETP.GT.AND P0, PT, R3, RZ, P3 ;  /* 0x000000ff0300720c */ /* 0x000fda0001f04270 */
[----:B0-----:R-:W-:Y:S05]  /*3780*/  @!P0 BRA `(.L_x_75) ;  /* 0x0000000000048947 */ /* 0x001fea0003800000 */
[----:B------:R0:W5:Y:S02]  /*3790*/  LDG.E.LTC128B.U16 R104, desc[UR36][R8.64+0x60] ;  /* 0x0000602408687981 */ /* 0x000164000c1e1520 */
.L_x_75:
[----:B------:R-:W-:Y:S05]  /*37a0*/  BSYNC B1 ;  /* 0x0000000000017941 */ /* 0x000fea0003800000 */
.L_x_74:
        /* <DEDUP_REMOVED lines=13> */
.L_x_77:
[----:B------:R-:W-:Y:S05]  /*3880*/  BSYNC B1 ;  /* 0x0000000000017941 */ /* 0x000fea0003800000 */
.L_x_76:
        /* <DEDUP_REMOVED lines=11> */
.L_x_79:
[----:B------:R-:W-:Y:S05]  /*3940*/  BSYNC B1 ;  /* 0x0000000000017941 */ /* 0x000fea0003800000 */
.L_x_78:
        /* <DEDUP_REMOVED lines=9> */
.L_x_81:
[----:B------:R-:W-:Y:S05]  /*39e0*/  BSYNC B1 ;  /* 0x0000000000017941 */ /* 0x000fea0003800000 */
.L_x_80:
        /* <DEDUP_REMOVED lines=10> */
.L_x_83:
[----:B------:R-:W-:Y:S05]  /*3a90*/  BSYNC B1 ;  /* 0x0000000000017941 */ /* 0x000fea0003800000 */
.L_x_82:
        /* <DEDUP_REMOVED lines=8> */
[----:B------:R-:W-:-:S05]  /*3b20*/  IADD3 R20, P0, R5, R98, RZ ;  /* 0x0000006205147210 */ /* 0x000fca0007f1e0ff */
[----:B-1----:R-:W-:Y:S01]  /*3b30*/  IMAD.X R21, R15, 0x1, R99, P0 ;  /* 0x000000010f157824 */ /* 0x002fe200000e0663 */
[----:B------:R-:W-:-:S05]  /*3b40*/  IADD3 R64, P0, R5, R98, RZ ;  /* 0x0000006205407210 */ /* 0x000fca0007f1e0ff */
[----:B------:R-:W-:Y:S01]  /*3b50*/  IMAD.X R65, R15, 0x1, R99, P0 ;  /* 0x000000010f417824 */ /* 0x000fe200000e0663 */
[----:B------:R-:W-:-:S05]  /*3b60*/  IADD3 R14, P0, R5, R92, RZ ;  /* 0x0000005c050e7210 */ /* 0x000fca0007f1e0ff */
[----:B------:R-:W-:Y:S01]  /*3b70*/  IMAD.X R15, R15, 0x1, R93, P0 ;  /* 0x000000010f0f7824 */ /* 0x000fe200000e065d */
[----:B------:R-:W-:-:S04]  /*3b80*/  ISETP.GT.AND P0, PT, R4, 0x39, PT ;  /* 0x000000390400780c */ /* 0x000fc80003f04270 */
[----:B------:R-:W-:-:S13]  /*3b90*/  ISETP.GT.AND P4, PT, R3, RZ, P0 ;  /* 0x000000ff0300720c */ /* 0x000fda0000784270 */
[----:B------:R-:W-:Y:S05]  /*3ba0*/  @!P4 BRA `(.L_x_85) ;  /* 0x000000000004c947 */ /* 0x000fea0003800000 */
[----:B------:R1:W5:Y:S02]  /*3bb0*/  LDG.E.LTC128B.U16 R104, desc[UR36][R8.64+0x72] ;  /* 0x0000722408687981 */ /* 0x000364000c1e1520 */
.L_x_85:
[----:B------:R-:W-:Y:S05]  /*3bc0*/  BSYNC B1 ;  /* 0x0000000000017941 */ /* 0x000fea0003800000 */
.L_x_84:
        /* <DEDUP_REMOVED lines=9> */
.L_x_87:
[----:B------:R-:W-:Y:S05]  /*3c60*/  BSYNC B1 ;  /* 0x0000000000017941 */ /* 0x000fea0003800000 */
.L_x_86:
        /* <DEDUP_REMOVED lines=9> */
.L_x_89:
[----:B------:R-:W-:Y:S05]  /*3d00*/  BSYNC B1 ;  /* 0x0000000000017941 */ /* 0x000fea0003800000 */
.L_x_88:
[----:B-----5:R-:W-:-:S05]  /*3d10*/  HADD2.F32 R4, -RZ, R104.H0_H0 ;  /* 0x20000068ff047230 */ /* 0x020fca0000004100 */
[----:B------:R-:W-:-:S04]  /*3d20*/  FMUL R4, R4, R89 ;  /* 0x0000005904047220 */ /* 0x000fc80000400000 */
[----:B------:R-:W-:-:S05]  /*3d30*/  FFMA R4, R87, R88, R4 ;  /* 0x0000005857047223 */ /* 0x000fca0000000004 */
[----:B------:R-:W-:-:S04]  /*3d40*/  F2FP.F16.F32.PACK_AB R4, RZ, R4 ;  /* 0x00000004ff04723e */ /* 0x000fc800000000ff */
[----:B-1-34-:R-:W-:-:S05]  /*3d50*/  PRMT R8, R4, 0x7610, R8 ;  /* 0x0000761004087816 */ /* 0x01afca0000000008 */
[----:B------:R1:W-:Y:S01]  /*3d60*/  @P4 STG.E.U16 desc[UR36][R58.64+0x72], R8 ;  /* 0x000072083a004986 */ /* 0x0003e2000c101524 */
[----:B------:R-:W-:-:S13]  /*3d70*/  ISETP.GT.AND P4, PT, R3, 0x80, P6 ;  /* 0x000000800300780c */ /* 0x000fda0003784270 */
[----:B------:R-:W3:Y:S01]  /*3d80*/  @P4 LDG.E.LTC128B.U16 R104, desc[UR36][R62.64] ;  /* 0x000000243e684981 */ /* 0x000ee2000c1e1520 */
[----:B------:R-:W-:Y:S01]  /*3d90*/  BSSY B1, `(.L_x_90) ;  /* 0x000000a000017945 */ /* 0x000fe20003800000 */
[----:B---3--:R-:W-:-:S05]  /*3da0*/  HADD2.F32 R4, -RZ, R104.H0_H0 ;  /* 0x20000068ff047230 */ /* 0x008fca0000004100 */
[----:B------:R-:W-:-:S04]  /*3db0*/  FMUL R5, R4, R89 ;  /* 0x0000005904057220 */ /* 0x000fc80000400000 */
[----:B------:R-:W-:-:S05]  /*3dc0*/  FFMA R5, R24, R88, R5 ;  /* 0x0000005818057223 */ /* 0x000fca0000000005 */
[----:B------:R-:W-:-:S05]  /*3dd0*/  F2FP.F16.F32.PACK_AB R5, RZ, R5 ;  /* 0x00000005ff05723e */ /* 0x000fca00000000ff */
[----:B------:R1:W-:Y:S01]  /*3de0*/  @P4 STG.E.U16 desc[UR36][R14.64], R5 ;  /* 0x000000050e004986 */ /* 0x0003e2000c101524 */
[----:B------:R-:W-:-:S04]  /*3df0*/  ISETP.NE.AND P4, PT, R107, RZ, PT ;  /* 0x000000ff6b00720c */ /* 0x000fc80003f85270 */
[----:B------:R-:W-:-:S13]  /*3e00*/  ISETP.GT.AND P4, PT, R3, 0x80, P4 ;  /* 0x000000800300780c */ /* 0x000fda0002784270 */
[----:B-1----:R-:W-:Y:S05]  /*3e10*/  @!P4 BRA `(.L_x_91) ;  /* 0x000000000004c947 */ /* 0x002fea0003800000 */
[----:B------:R1:W5:Y:S02]  /*3e20*/  LDG.E.LTC128B.U16 R104, desc[UR36][R60.64+0x2] ;  /* 0x000002243c687981 */ /* 0x000364000c1e1520 */
.L_x_91:
[----:B------:R-:W-:Y:S05]  /*3e30*/  BSYNC B1 ;  /* 0x0000000000017941 */ /* 0x000fea0003800000 */
.L_x_90:
[----:B-----5:R-:W-:Y:S01]  /*3e40*/  HADD2.F32 R4, -RZ, R104.H0_H0 ;  /* 0x20000068ff047230 */ /* 0x020fe20000004100 */
[----:B------:R-:W-:Y:S01]  /*3e50*/  ISETP.GT.AND P6, PT, R3, 0x88, P6 ;  /* 0x000000880300780c */ /* 0x000fe200037c4270 */
        /* <DEDUP_REMOVED lines=8> */
[----:B------:R-:W-:Y:S05]  /*3ee0*/  @!P6 BRA `(.L_x_93) ;  /* 0x000000000004e947 */ /* 0x000fea0003800000 */
[----:B------:R4:W5:Y:S02]  /*3ef0*/  LDG.E.LTC128B.U16 R104, desc[UR36][R6.64] ;  /* 0x0000002406687981 */ /* 0x000964000c1e1520 */
.L_x_93:
[----:B------:R-:W-:Y:S05]  /*3f00*/  BSYNC B1 ;  /* 0x0000000000017941 */ /* 0x000fea0003800000 */
.L_x_92:
[----:B---3-5:R-:W-:Y:S01]  /*3f10*/  HADD2.F32 R4, -RZ, R104.H0_H0 ;  /* 0x20000068ff047230 */ /* 0x028fe20000004100 */
[----:B------:R-:W-:Y:S01]  /*3f20*/  ISETP.NE.AND P4, PT, R107, RZ, PT ;  /* 0x000000ff6b00720c */ /* 0x000fe20003f85270 */
[----:B------:R-:W-:Y:S03]  /*3f30*/  BSSY B1, `(.L_x_94) ;  /* 0x0000008000017945 */ /* 0x000fe60003800000 */
[----:B------:R-:W-:Y:S01]  /*3f40*/  FMUL R5, R4, R89 ;  /* 0x0000005904057220 */ /* 0x000fe20000400000 */
[----:B------:R-:W-:-:S03]  /*3f50*/  ISETP.GT.AND P4, PT, R3, 0x88, P4 ;  /* 0x000000880300780c */ /* 0x000fc60002784270 */
[----:B------:R-:W-:-:S05]  /*3f60*/  FFMA R5, R26, R88, R5 ;  /* 0x000000581a057223 */ /* 0x000fca0000000005 */
[----:B------:R-:W-:-:S05]  /*3f70*/  F2FP.F16.F32.PACK_AB R5, RZ, R5 ;  /* 0x00000005ff05723e */ /* 0x000fca00000000ff */
[----:B------:R3:W-:Y:S01]  /*3f80*/  @P6 STG.E.U16 desc[UR36][R20.64], R5 ;  /* 0x0000000514006986 */ /* 0x0007e2000c101524 */
[----:B------:R-:W-:Y:S05]  /*3f90*/  @!P4 BRA `(.L_x_95) ;  /* 0x000000000004c947 */ /* 0x000fea0003800000 */
[----:B------:R0:W5:Y:S02]  /*3fa0*/  LDG.E.LTC128B.U16 R104, desc[UR36][R10.64+0x2] ;  /* 0x000002240a687981 */ /* 0x000164000c1e1520 */
.L_x_95:
[----:B------:R-:W-:Y:S05]  /*3fb0*/  BSYNC B1 ;  /* 0x0000000000017941 */ /* 0x000fea0003800000 */
.L_x_94:
[----:B-----5:R-:W-:Y:S01]  /*3fc0*/  HADD2.F32 R4, -RZ, R104.H0_H0 ;  /* 0x20000068ff047230 */ /* 0x020fe20000004100 */
[----:B------:R-:W-:Y:S01]  /*3fd0*/  ISETP.NE.AND P6, PT, R108, RZ, PT ;  /* 0x000000ff6c00720c */ /* 0x000fe20003fc5270 */
[----:B------:R-:W-:Y:S03]  /*3fe0*/  BSSY B1, `(.L_x_96) ;  /* 0x0000008000017945 */ /* 0x000fe60003800000 */
[----:B------:R-:W-:-:S04]  /*3ff0*/  FMUL R4, R4, R89 ;  /* 0x0000005904047220 */ /* 0x000fc80000400000 */
[----:B------:R-:W-:-:S05]  /*4000*/  FFMA R4, R27, R88, R4 ;  /* 0x000000581b047223 */ /* 0x000fca0000000004 */
[----:B------:R-:W-:-:S05]  /*4010*/  F2FP.F16.F32.PACK_AB R4, RZ, R4 ;  /* 0x00000004ff04723e */ /* 0x000fca00000000ff */
[----:B------:R0:W-:Y:S01]  /*4020*/  @P4 STG.E.U16 desc[UR36][R64.64+0x2], R4 ;  /* 0x0000020440004986 */ /* 0x0001e2000c101524 */
[----:B------:R-:W-:-:S13]  /*4030*/  ISETP.GT.AND P4, PT, R3, 0x80, P6 ;  /* 0x000000800300780c */ /* 0x000fda0003784270 */
[----:B0-----:R-:W-:Y:S05]  /*4040*/  @!P4 BRA `(.L_x_97) ;  /* 0x000000000004c947 */ /* 0x001fea0003800000 */
[----:B------:R0:W5:Y:S02]  /*4050*/  LDG.E.LTC128B.U16 R104, desc[UR36][R60.64+0x10] ;  /* 0x000010243c687981 */ /* 0x000164000c1e1520 */
.L_x_97:
[----:B------:R-:W-:Y:S05]  /*4060*/  BSYNC B1 ;  /* 0x0000000000017941 */ /* 0x000fea0003800000 */
.L_x_96:
[----:B-----5:R-:W-:Y:S01]  /*4070*/  HADD2.F32 R4, -RZ, R104.H0_H0 ;  /* 0x20000068ff047230 */ /* 0x020fe20000004100 */
[----:B------:R-:W-:Y:S01]  /*4080*/  ISETP.NE.AND P6, PT, R105, RZ, PT ;  /* 0x000000ff6900720c */ /* 0x000fe20003fc5270 */
[----:B------:R-:W-:Y:S03]  /*4090*/  BSSY B1, `(.L_x_98) ;  /* 0x000000b000017945 */ /* 0x000fe60003800000 */
[----:B---3--:R-:W-:Y:S01]  /*40a0*/  FMUL R5, R4, R89 ;  /* 0x0000005904057220 */ /* 0x008fe20000400000 */
[----:B------:R-:W-:-:S03]  /*40b0*/  @P4 IMAD.MOV.U32 R4, RZ, RZ, R14 ;  /* 0x000000ffff044224 */ /* 0x000fc600078e000e */
[----:B------:R-:W-:-:S05]  /*40c0*/  FFMA R5, R28, R88, R5 ;  /* 0x000000581c057223 */ /* 0x000fca0000000005 */
[----:B------:R-:W-:-:S04]  /*40d0*/  F2FP.F16.F32.PACK_AB R5, RZ, R5 ;  /* 0x00000005ff05723e */ /* 0x000fc800000000ff */
[----:B----4-:R-:W-:Y:S01]  /*40e0*/  PRMT R6, R5, 0x7610, R6 ;  /* 0x0000761005067816 */ /* 0x010fe20000000006 */
[----:B------:R-:W-:-:S05]  /*40f0*/  @P4 IMAD.MOV.U32 R5, RZ, RZ, R15 ;  /* 0x000000ffff054224 */ /* 0x000fca00078e000f */
[----:B------:R3:W-:Y:S01]  /*4100*/  @P4 STG.E.U16 desc[UR36][R4.64+0x10], R6 ;  /* 0x0000100604004986 */ /* 0x0007e2000c101524 */
[----:B------:R-:W-:-:S13]  /*4110*/  ISETP.GT.AND P4, PT, R3, 0x80, P6 ;  /* 0x000000800300780c */ /* 0x000fda0003784270 */
[----:B---3--:R-:W-:Y:S05]  /*4120*/  @!P4 BRA `(.L_x_99) ;  /* 0x000000000004c947 */ /* 0x008fea0003800000 */
[----:B------:R3:W5:Y:S02]  /*4130*/  LDG.E.LTC128B.U16 R104, desc[UR36][R60.64+0x12] ;  /* 0x000012243c687981 */ /* 0x000764000c1e1520 */
.L_x_99:
[----:B------:R-:W-:Y:S05]  /*4140*/  BSYNC B1 ;  /* 0x0000000000017941 */ /* 0x000fea0003800000 */
.L_x_98:
[----:B-----5:R-:W-:Y:S01]  /*4150*/  HADD2.F32 R4, -RZ, R104.H0_H0 ;  /* 0x20000068ff047230 */ /* 0x020fe20000004100 */
[----:B------:R-:W-:Y:S01]  /*4160*/  BSSY B1, `(.L_x_100) ;  /* 0x000000c000017945 */ /* 0x000fe20003800000 */
[----:B------:R-:W-:-:S03]  /*4170*/  @P4 IMAD.MOV.U32 R5, RZ, RZ, R15 ;  /* 0x000000ffff054224 */ /* 0x000fc600078e000f */
[----:B------:R-:W-:-:S04]  /*4180*/  FMUL R4, R4, R89 ;  /* 0x0000005904047220 */ /* 0x000fc80000400000 */
[----:B------:R-:W-:-:S05]  /*4190*/  FFMA R4, R29, R88, R4 ;  /* 0x000000581d047223 */ /* 0x000fca0000000004 */
[----:B------:R-:W-:-:S04]  /*41a0*/  F2FP.F16.F32.PACK_AB R4, RZ, R4 ;  /* 0x00000004ff04723e */ /* 0x000fc800000000ff */
[----:B------:R-:W-:Y:S01]  /*41b0*/  PRMT R6, R4, 0x7610, R6 ;  /* 0x0000761004067816 */ /* 0x000fe20000000006 */
[----:B------:R-:W-:-:S05]  /*41c0*/  @P4 IMAD.MOV.U32 R4, RZ, RZ, R14 ;  /* 0x000000ffff044224 */ /* 0x000fca00078e000e */
[----:B------:R4:W-:Y:S01]  /*41d0*/  @P4 STG.E.U16 desc[UR36][R4.64+0x12], R6 ;  /* 0x0000120604004986 */ /* 0x0009e2000c101524 */
[----:B------:R-:W-:-:S04]  /*41e0*/  ISETP.NE.AND P4, PT, R108, RZ, PT ;  /* 0x000000ff6c00720c */ /* 0x000fc80003f85270 */
[----:B------:R-:W-:-:S13]  /*41f0*/  ISETP.GT.AND P4, PT, R3, 0x88, P4 ;  /* 0x000000880300780c */ /* 0x000fda0002784270 */
[----:B----4-:R-:W-:Y:S05]  /*4200*/  @!P4 BRA `(.L_x_101) ;  /* 0x000000000004c947 */ /* 0x010fea0003800000 */
[----:B------:R4:W5:Y:S02]  /*4210*/  LDG.E.LTC128B.U16 R104, desc[UR36][R10.64+0x10] ;  /* 0x000010240a687981 */ /* 0x000964000c1e1520 */
.L_x_101:
[----:B------:R-:W-:Y:S05]  /*4220*/  BSYNC B1 ;  /* 0x0000000000017941 */ /* 0x000fea0003800000 */
.L_x_100:
        /* <DEDUP_REMOVED lines=9> */
.L_x_103:
[----:B------:R-:W-:Y:S05]  /*42c0*/  BSYNC B1 ;  /* 0x0000000000017941 */ /* 0x000fea0003800000 */
.L_x_102:
[----:B-----5:R-:W-:Y:S01]  /*42d0*/  HADD2.F32 R4, -RZ, R104.H0_H0 ;  /* 0x20000068ff047230 */ /* 0x020fe20000004100 */
[----:B------:R-:W-:Y:S01]  /*42e0*/  ISETP.NE.AND P6, PT, R106, RZ, PT ;  /* 0x000000ff6a00720c */ /* 0x000fe20003fc5270 */
        /* <DEDUP_REMOVED lines=8> */
[----:B------:R-:W-:-:S13]  /*4370*/  ISETP.GT.AND P4, PT, R3, 0x80, P6 ;  /* 0x000000800300780c */ /* 0x000fda0003784270 */
[----:B0-----:R-:W-:Y:S05]  /*4380*/  @!P4 BRA `(.L_x_105) ;  /* 0x000000000004c947 */ /* 0x001fea0003800000 */
[----:B------:R0:W5:Y:S02]  /*4390*/  LDG.E.LTC128B.U16 R104, desc[UR36][R60.64+0x20] ;  /* 0x000020243c687981 */ /* 0x000164000c1e1520 */
.L_x_105:
[----:B------:R-:W-:Y:S05]  /*43a0*/  BSYNC B1 ;  /* 0x0000000000017941 */ /* 0x000fea0003800000 */
.L_x_104:
[----:B-----5:R-:W-:Y:S01]  /*43b0*/  HADD2.F32 R4, -RZ, R104.H0_H0 ;  /* 0x20000068ff047230 */ /* 0x020fe20000004100 */
[----:B------:R-:W-:Y:S01]  /*43c0*/  ISETP.NE.AND P6, PT, R23, RZ, PT ;  /* 0x000000ff1700720c */ /* 0x000fe20003fc5270 */
[----:B------:R-:W-:Y:S03]  /*43d0*/  BSSY B1, `(.L_x_106) ;  /* 0x000000b000017945 */ /* 0x000fe60003800000 */
[----:B------:R-:W-:Y:S01]  /*43e0*/  FMUL R5, R4, R89 ;  /* 0x0000005904057220 */ /* 0x000fe20000400000 */
[----:B------:R-:W-:-:S03]  /*43f0*/  @P4 IMAD.MOV.U32 R4, RZ, RZ, R14 ;  /* 0x000000ffff044224 */ /* 0x000fc600078e000e */
        /* <DEDUP_REMOVED lines=8> */
.L_x_107:
[----:B------:R-:W-:Y:S05]  /*4480*/  BSYNC B1 ;  /* 0x0000000000017941 */ /* 0x000fea0003800000 */
.L_x_106:
        /* <DEDUP_REMOVED lines=11> */
[----:B0-----:R-:W-:Y:S05]  /*4540*/  @!P4 BRA `(.L_x_109) ;  /* 0x000000000004c947 */ /* 0x001fea0003800000 */
[----:B------:R0:W5:Y:S02]  /*4550*/  LDG.E.LTC128B.U16 R104, desc[UR36][R10.64+0x20] ;  /* 0x000020240a687981 */ /* 0x000164000c1e1520 */
.L_x_109:
[----:B------:R-:W-:Y:S05]  /*4560*/  BSYNC B1 ;  /* 0x0000000000017941 */ /* 0x000fea0003800000 */
.L_x_108:
[----:B-----5:R-:W-:Y:S01]  /*4570*/  HADD2.F32 R4, -RZ, R104.H0_H0 ;  /* 0x20000068ff047230 */ /* 0x020fe20000004100 */
[----:B------:R-:W-:Y:S04]  /*4580*/  BSSY B1, `(.L_x_110) ;  /* 0x000000b000017945 */ /* 0x000fe80003800000 */
        /* <DEDUP_REMOVED lines=10> */
.L_x_111:
[----:B------:R-:W-:Y:S05]  /*4630*/  BSYNC B1 ;  /* 0x0000000000017941 */ /* 0x000fea0003800000 */
.L_x_110:
        /* <DEDUP_REMOVED lines=13> */
.L_x_113:
[----:B------:R-:W-:Y:S05]  /*4710*/  BSYNC B1 ;  /* 0x0000000000017941 */ /* 0x000fea0003800000 */
.L_x_112:
[----:B-----5:R-:W-:Y:S01]  /*4720*/  HADD2.F32 R4, -RZ, R104.H0_H0 ;  /* 0x20000068ff047230 */ /* 0x020fe20000004100 */
[----:B------:R-:W-:Y:S01]  /*4730*/  ISETP.NE.AND P6, PT, R68, RZ, PT ;  /* 0x000000ff4400720c */ /* 0x000fe20003fc5270 */
[----:B------:R-:W-:Y:S03]  /*4740*/  BSSY B1, `(.L_x_114) ;  /* 0x000000b000017945 */ /* 0x000fe60003800000 */
[----:B------:R-:W-:Y:S01]  /*4750*/  FMUL R5, R4, R89 ;  /* 0x0000005904057220 */ /* 0x000fe20000400000 */
[----:B------:R-:W-:-:S03]  /*4760*/  @P4 MOV R4, R14 ;  /* 0x0000000e00044202 */ /* 0x000fc60000000f00 */
        /* <DEDUP_REMOVED lines=8> */
.L_x_115:
[----:B------:R-:W-:Y:S05]  /*47f0*/  BSYNC B1 ;  /* 0x0000000000017941 */ /* 0x000fea0003800000 */
.L_x_114:
        /* <DEDUP_REMOVED lines=13> */
.L_x_117:
[----:B------:R-:W-:Y:S05]  /*48d0*/  BSYNC B1 ;  /* 0x0000000000017941 */ /* 0x000fea0003800000 */
.L_x_116:
        /* <DEDUP_REMOVED lines=12> */
.L_x_119:
[----:B------:R-:W-:Y:S05]  /*49a0*/  BSYNC B1 ;  /* 0x0000000000017941 */ /* 0x000fea0003800000 */
.L_x_118:
        /* <DEDUP_REMOVED lines=13> */
.L_x_121:
[----:B------:R-:W-:Y:S05]  /*4a80*/  BSYNC B1 ;  /* 0x0000000000017941 */ /* 0x000fea0003800000 */
.L_x_120:
        /* <DEDUP_REMOVED lines=13> */
.L_x_123:
[----:B------:R-:W-:Y:S05]  /*4b60*/  BSYNC B1 ;  /* 0x0000000000017941 */ /* 0x000fea0003800000 */
.L_x_122:
        /* <DEDUP_REMOVED lines=13> */
.L_x_125:
[----:B------:R-:W-:Y:S05]  /*4c40*/  BSYNC B1 ;  /* 0x0000000000017941 */ /* 0x000fea0003800000 */
.L_x_124:
        /* <DEDUP_REMOVED lines=12> */
.L_x_127:
[----:B------:R-:W-:Y:S05]  /*4d10*/  BSYNC B1 ;  /* 0x0000000000017941 */ /* 0x000fea0003800000 */
.L_x_126:
        /* <DEDUP_REMOVED lines=13> */
.L_x_129:
[----:B------:R-:W-:Y:S05]  /*4df0*/  BSYNC B1 ;  /* 0x0000000000017941 */ /* 0x000fea0003800000 */
.L_x_128:
        /* <DEDUP_REMOVED lines=12> */
.L_x_131:
[----:B------:R-:W-:Y:S05]  /*4ec0*/  BSYNC B1 ;  /* 0x0000000000017941 */ /* 0x000fea0003800000 */
.L_x_130:
        /* <DEDUP_REMOVED lines=12> */
.L_x_133:
[----:B------:R-:W-:Y:S05]  /*4f90*/  BSYNC B1 ;  /* 0x0000000000017941 */ /* 0x000fea0003800000 */
.L_x_132:
[----:B-----5:R-:W-:Y:S01]  /*4fa0*/  HADD2.F32 R4, -RZ, R104.H0_H0 ;  /* 0x20000068ff047230 */ /* 0x020fe20000004100 */
[----:B------:R-:W-:Y:S01]  /*4fb0*/  ISETP.GT.AND P5, PT, R3, 0x88, P5 ;  /* 0x000000880300780c */ /* 0x000fe20002fa4270 */
        /* <DEDUP_REMOVED lines=8> */
[----:B------:R-:W-:Y:S05]  /*5040*/  @!P5 BRA `(.L_x_135) ;  /* 0x000000000004d947 */ /* 0x000fea0003800000 */
[----:B------:R0:W5:Y:S02]  /*5050*/  LDG.E.LTC128B.U16 R104, desc[UR36][R10.64+0x52] ;  /* 0x000052240a687981 */ /* 0x000164000c1e1520 */
.L_x_135:
[----:B------:R-:W-:Y:S05]  /*5060*/  BSYNC B1 ;  /* 0x0000000000017941 */ /* 0x000fea0003800000 */
.L_x_134:
[----:B0----5:R-:W-:Y:S01]  /*5070*/  HADD2.F32 R4, -RZ, R104.H0_H0 ;  /* 0x20000068ff047230 */ /* 0x021fe20000004100 */
        /* <DEDUP_REMOVED lines=11> */
.L_x_137:
[----:B------:R-:W-:Y:S05]  /*5130*/  BSYNC B1 ;  /* 0x0000000000017941 */ /* 0x000fea0003800000 */
.L_x_136:
[----:B0----5:R-:W-:Y:S01]  /*5140*/  HADD2.F32 R4, -RZ, R104.H0_H0 ;  /* 0x20000068ff047230 */ /* 0x021fe20000004100 */
        /* <DEDUP_REMOVED lines=11> */
.L_x_139:
[----:B------:R-:W-:Y:S05]  /*5200*/  BSYNC B1 ;  /* 0x0000000000017941 */ /* 0x000fea0003800000 */
.L_x_138:
        /* <DEDUP_REMOVED lines=12> */
.L_x_141:
[----:B------:R-:W-:Y:S05]  /*52d0*/  BSYNC B1 ;  /* 0x0000000000017941 */ /* 0x000fea0003800000 */
.L_x_140:
        /* <DEDUP_REMOVED lines=12> */
.L_x_143:
[----:B------:R-:W-:Y:S05]  /*53a0*/  BSYNC B1 ;  /* 0x0000000000017941 */ /* 0x000fea0003800000 */
.L_x_142:
        /* <DEDUP_REMOVED lines=12> */
.L_x_145:
[----:B------:R-:W-:Y:S05]  /*5470*/  BSYNC B1 ;  /* 0x0000000000017941 */ /* 0x000fea0003800000 */
.L_x_144:
        /* <DEDUP_REMOVED lines=12> */
.L_x_147:
[----:B------:R-:W-:Y:S05]  /*5540*/  BSYNC B1 ;  /* 0x0000000000017941 */ /* 0x000fea0003800000 */
.L_x_146:
        /* <DEDUP_REMOVED lines=9> */
.L_x_149:
[----:B------:R-:W-:Y:S05]  /*55e0*/  BSYNC B1 ;  /* 0x0000000000017941 */ /* 0x000fea0003800000 */
.L_x_148:
        /* <DEDUP_REMOVED lines=12> */
.L_x_151:
[----:B------:R-:W-:Y:S05]  /*56b0*/  BSYNC B1 ;  /* 0x0000000000017941 */ /* 0x000fea0003800000 */
.L_x_150:
[----:B------:R-:W-:Y:S05]  /*56c0*/  @!P0 BRA `(.L_x_152) ;  /* 0x0000001400f08947 */ /* 0x000fea0003800000 */
[----:B-----5:R-:W-:-:S05]  /*56d0*/  HADD2.F32 R104, -RZ, R104.H0_H0 ;  /* 0x20000068ff687230 */ /* 0x020fca0000004100 */
[----:B------:R-:W-:-:S04]  /*56e0*/  FMUL R104, R104, R89 ;  /* 0x0000005968687220 */ /* 0x000fc80000400000 */
[----:B------:R-:W-:-:S05]  /*56f0*/  FFMA R104, R55, R88, R104 ;  /* 0x0000005837687223 */ /* 0x000fca0000000068 */
[----:B------:R-:W-:-:S05]  /*5700*/  F2FP.F16.F32.PACK_AB R104, RZ, R104 ;  /* 0x00000068ff68723e */ /* 0x000fca00000000ff */
[----:B------:R0:W-:Y:S01]  /*5710*/  STG.E.U16 desc[UR36][R12.64+0x72], R104 ;  /* 0x000072680c007986 */ /* 0x0001e2000c101524 */
[----:B------:R-:W-:Y:S05]  /*5720*/  BRA `(.L_x_152) ;  /* 0x0000001400d87947 */ /* 0x000fea0003800000 */
.L_x_29:
[----:B------:R-:W-:Y:S01]  /*5730*/  ULDC.64 UR4, c[0x0][0x5c0] ;  /* 0x0001700000047ab9 */ /* 0x000fe20000000a00 */
[----:B------:R-:W-:Y:S01]  /*5740*/  ISETP.GT.AND P3, PT, R4, 0x1, PT ;  /* 0x000000010400780c */ /* 0x000fe20003f64270 */
[-C--:B------:R-:W-:Y:S01]  /*5750*/  FMUL R56, R56, R88.reuse ;  /* 0x0000005838387220 */ /* 0x080fe20000400000 */
[----:B------:R-:W-:Y:S01]  /*5760*/  LEA R14, P1, R104, UR4, 0x1 ;  /* 0x00000004680e7c11 */ /* 0x000fe2000f8208ff */
[-C--:B------:R-:W-:Y:S01]  /*5770*/  FMUL R57, R57, R88.reuse ;  /* 0x0000005839397220 */ /* 0x080fe20000400000 */
[----:B------:R-:W-:Y:S01]  /*5780*/  IMAD.SHL.U32 R7, R12, 0x10, RZ ;  /* 0x000000100c077824 */ /* 0x000fe200078e00ff */
[----:B------:R-:W-:Y:S01]  /*5790*/  ISETP.GT.AND P2, PT, R3, 0x8, P6 ;  /* 0x000000080300780c */ /* 0x000fe20003744270 */
[-C--:B------:R-:W-:Y:S01]  /*57a0*/  FMUL R58, R58, R88.reuse ;  /* 0x000000583a3a7220 */ /* 0x080fe20000400000 */
[----:B------:R-:W-:Y:S01]  /*57b0*/  LEA.HI.X R15, R104, UR5, R93, 0x1, P1 ;  /* 0x00000005680f7c11 */ /* 0x000fe200088f0c5d */
[-C--:B------:R-:W-:Y:S01]  /*57c0*/  FMUL R59, R59, R88.reuse ;  /* 0x000000583b3b7220 */ /* 0x080fe20000400000 */
[----:B------:R-:W-:Y:S01]  /*57d0*/  ISETP.GT.AND P1, PT, R3, RZ, P3 ;  /* 0x000000ff0300720c */ /* 0x000fe20001f24270 */
[----:B------:R-:W-:Y:S01]  /*57e0*/  FMUL R60, R60, R88 ;  /* 0x000000583c3c7220 */ /* 0x000fe20000400000 */
[----:B------:R-:W-:Y:S01]  /*57f0*/  F2FP.F16.F32.PACK_AB R56, RZ, R56 ;  /* 0x00000038ff38723e */ /* 0x000fe200000000ff */
[-C--:B------:R-:W-:Y:S01]  /*5800*/  FMUL R61, R61, R88.reuse ;  /* 0x000000583d3d7220 */ /* 0x080fe20000400000 */
[----:B------:R-:W-:Y:S01]  /*5810*/  F2FP.F16.F32.PACK_AB R57, RZ, R57 ;  /* 0x00000039ff39723e */ /* 0x000fe200000000ff */
[----:B------:R-:W-:Y:S01]  /*5820*/  FMUL R63, R63, R88 ;  /* 0x000000583f3f7220 */ /* 0x000fe20000400000 */
[C---:B------:R-:W-:Y:S01]  /*5830*/  SHF.L.U64.HI R5, R12.reuse, 0x4, R13 ;  /* 0x000000040c057819 */ /* 0x040fe2000001020d */
[----:B------:R-:W-:Y:S01]  /*5840*/  @P0 STG.E.U16 desc[UR36][R14.64], R56 ;  /* 0x000000380e000986 */ /* 0x000fe2000c101524 */
[----:B------:R-:W-:Y:S01]  /*5850*/  PRMT R9, R57, 0x7610, R9 ;  /* 0x0000761039097816 */ /* 0x000fe20000000009 */
[----:B------:R-:W-:Y:S01]  /*5860*/  IMAD.SHL.U32 R57, R12, 0x100, RZ ;  /* 0x000001000c397824 */ /* 0x000fe200078e00ff */
[----:B------:R-:W-:Y:S01]  /*5870*/  IADD3 R8, P0, R7, R14, RZ ;  /* 0x0000000e07087210 */ /* 0x000fe20007f1e0ff */
[----:B------:R-:W-:Y:S01]  /*5880*/  FMUL R62, R62, R88 ;  /* 0x000000583e3e7220 */ /* 0x000fe20000400000 */
[----:B------:R-:W-:Y:S01]  /*5890*/  F2FP.F16.F32.PACK_AB R58, RZ, R58 ;  /* 0x0000003aff3a723e */ /* 0x000fe200000000ff */
[--C-:B------:R-:W-:Y:S01]  /*58a0*/  @P1 IMAD.MOV.U32 R10, RZ, RZ, R14.reuse ;  /* 0x000000ffff0a1224 */ /* 0x100fe200078e000e */
[----:B------:R-:W-:Y:S01]  /*58b0*/  SHF.L.U64.HI R23, R12, 0x8, R13 ;  /* 0x000000080c177819 */ /* 0x000fe2000001020d */
[--C-:B------:R-:W-:Y:S01]  /*58c0*/  @P1 IMAD.MOV.U32 R11, RZ, RZ, R15.reuse ;  /* 0x000000ffff0b1224 */ /* 0x100fe200078e000f */
[----:B------:R-:W-:Y:S01]  /*58d0*/  ISETP.GT.AND P4, PT, R4, 0x8, PT ;  /* 0x000000080400780c */ /* 0x000fe20003f84270 */
[-C--:B------:R-:W-:Y:S01]  /*58e0*/  FMUL R64, R64, R88.reuse ;  /* 0x0000005840407220 */ /* 0x080fe20000400000 */
[----:B------:R-:W-:Y:S01]  /*58f0*/  F2FP.F16.F32.PACK_AB R59, RZ, R59 ;  /* 0x0000003bff3b723e */ /* 0x000fe200000000ff */
[----:B------:R-:W-:Y:S01]  /*5900*/  FMUL R65, R65, R88 ;  /* 0x0000005841417220 */ /* 0x000fe20000400000 */
[----:B------:R0:W-:Y:S01]  /*5910*/  @P1 STG.E.U16 desc[UR36][R10.64+0x2], R9 ;  /* 0x000002090a001986 */ /* 0x0001e2000c101524 */
[----:B------:R-:W-:Y:S01]  /*5920*/  F2FP.F16.F32.PACK_AB R60, RZ, R60 ;  /* 0x0000003cff3c723e */ /* 0x000fe200000000ff */
[-C--:B------:R-:W-:Y:S01]  /*5930*/  FMUL R66, R66, R88.reuse ;  /* 0x0000005842427220 */ /* 0x080fe20000400000 */
[----:B------:R-:W-:Y:S01]  /*5940*/  F2FP.F16.F32.PACK_AB R61, RZ, R61 ;  /* 0x0000003dff3d723e */ /* 0x000fe200000000ff */
[-C--:B------:R-:W-:Y:S01]  /*5950*/  FMUL R67, R67, R88.reuse ;  /* 0x0000005843437220 */ /* 0x080fe20000400000 */
[----:B------:R-:W-:Y:S01]  /*5960*/  F2FP.F16.F32.PACK_AB R63, RZ, R63 ;  /* 0x0000003fff3f723e */ /* 0x000fe200000000ff */
[----:B------:R-:W-:Y:S01]  /*5970*/  FMUL R68, R68, R88 ;  /* 0x0000005844447220 */ /* 0x000fe20000400000 */
[----:B------:R-:W-:Y:S01]  /*5980*/  F2FP.F16.F32.PACK_AB R62, RZ, R62 ;  /* 0x0000003eff3e723e */ /* 0x000fe200000000ff */
[----:B------:R-:W-:Y:S01]  /*5990*/  FMUL R69, R69, R88 ;  /* 0x0000005845457220 */ /* 0x000fe20000400000 */
[----:B------:R-:W-:Y:S01]  /*59a0*/  F2FP.F16.F32.PACK_AB R64, RZ, R64 ;  /* 0x00000040ff40723e */ /* 0x000fe200000000ff */
[-C--:B------:R-:W-:Y:S01]  /*59b0*/  FMUL R70, R70, R88.reuse ;  /* 0x0000005846467220 */ /* 0x080fe20000400000 */
[----:B------:R-:W-:Y:S01]  /*59c0*/  F2FP.F16.F32.PACK_AB R65, RZ, R65 ;  /* 0x00000041ff41723e */ /* 0x000fe200000000ff */
[----:B0-----:R-:W-:Y:S01]  /*59d0*/  IMAD.X R9, R5, 0x1, R15, P0 ;  /* 0x0000000105097824 */ /* 0x001fe200000e060f */
[----:B------:R-:W-:Y:S01]  /*59e0*/  ISETP.GT.AND P0, PT, R3, 0x8, P3 ;  /* 0x000000080300780c */ /* 0x000fe20001f04270 */
[-C--:B------:R-:W-:Y:S01]  /*59f0*/  FMUL R71, R71, R88.reuse ;  /* 0x0000005847477220 */ /* 0x080fe20000400000 */
[----:B------:R-:W-:Y:S01]  /*5a00*/  ISETP.GT.AND P3, PT, R4, 0x9, PT ;  /* 0x000000090400780c */ /* 0x000fe20003f64270 */
[----:B------:R-:W-:Y:S01]  /*5a10*/  FMUL R72, R72, R88 ;  /* 0x0000005848487220 */ /* 0x000fe20000400000 */
[----:B------:R-:W-:Y:S01]  /*5a20*/  @P2 STG.E.U16 desc[UR36][R8.64], R58 ;  /* 0x0000003a08002986 */ /* 0x000fe2000c101524 */
[----:B------:R-:W-:Y:S01]  /*5a30*/  IADD3 R6, P1, P2, R57, R14, R7 ;  /* 0x0000000e39067210 */ /* 0x000fe20007a3e007 */
[----:B------:R-:W-:Y:S01]  /*5a40*/  FMUL R73, R73, R88 ;  /* 0x0000005849497220 */ /* 0x000fe20000400000 */
[----:B------:R-:W-:Y:S01]  /*5a50*/  F2FP.F16.F32.PACK_AB R66, RZ, R66 ;  /* 0x00000042ff42723e */ /* 0x000fe200000000ff */
[-C--:B------:R-:W-:Y:S01]  /*5a60*/  FMUL R74, R74, R88.reuse ;  /* 0x000000584a4a7220 */ /* 0x080fe20000400000 */
[----:B------:R-:W-:Y:S01]  /*5a70*/  IADD3.X R7, R23, R15, R5, P1, P2 ;  /* 0x0000000f17077210 */ /* 0x000fe20000fe4405 */
[-C--:B------:R-:W-:Y:S01]  /*5a80*/  FMUL R75, R75, R88.reuse ;  /* 0x000000584b4b7220 */ /* 0x080fe20000400000 */
[C---:B------:R-:W-:Y:S01]  /*5a90*/  ISETP.GT.AND P1, PT, R3.reuse, RZ, P4 ;  /* 0x000000ff0300720c */ /* 0x040fe20002724270 */
[-C--:B------:R-:W-:Y:S01]  /*5aa0*/  FMUL R76, R76, R88.reuse ;  /* 0x000000584c4c7220 */ /* 0x080fe20000400000 */
[----:B------:R-:W-:Y:S01]  /*5ab0*/  @P0 STG.E.U16 desc[UR36][R8.64+0x2], R59 ;  /* 0x0000023b08000986 */ /* 0x000fe2000c101524 */
[----:B------:R-:W-:Y:S01]  /*5ac0*/  ISETP.GT.AND P0, PT, R3, RZ, P3 ;  /* 0x000000ff0300720c */ /* 0x000fe20001f04270 */
[-C--:B------:R-:W-:Y:S01]  /*5ad0*/  FMUL R77, R77, R88.reuse ;  /* 0x000000584d4d7220 */ /* 0x080fe20000400000 */
[----:B------:R-:W-:Y:S01]  /*5ae0*/  ISETP.GT.AND P2, PT, R4, 0x11, PT ;  /* 0x000000110400780c */ /* 0x000fe20003f44270 */
[-C--:B------:R-:W-:Y:S01]  /*5af0*/  FMUL R78, R78, R88.reuse ;  /* 0x000000584e4e7220 */ /* 0x080fe20000400000 */
[----:B------:R-:W-:Y:S01]  /*5b00*/  F2FP.F16.F32.PACK_AB R67, RZ, R67 ;  /* 0x00000043ff43723e */ /* 0x000fe200000000ff */
[----:B------:R-:W-:Y:S01]  /*5b10*/  FMUL R79, R79, R88 ;  /* 0x000000584f4f7220 */ /* 0x000fe20000400000 */
[----:B------:R-:W-:Y:S01]  /*5b20*/  F2FP.F16.F32.PACK_AB R68, RZ, R68 ;  /* 0x00000044ff44723e */ /* 0x000fe200000000ff */
[-C--:B------:R-:W-:Y:S01]  /*5b30*/  FMUL R80, R80, R88.reuse ;  /* 0x0000005850507220 */ /* 0x080fe20000400000 */
[----:B------:R-:W-:Y:S01]  /*5b40*/  F2FP.F16.F32.PACK_AB R69, RZ, R69 ;  /* 0x00000045ff45723e */ /* 0x000fe200000000ff */
[----:B------:R-:W-:Y:S01]  /*5b50*/  FMUL R81, R81, R88 ;  /* 0x0000005851517220 */ /* 0x000fe20000400000 */
[--C-:B------:R-:W-:Y:S01]  /*5b60*/  @P1 IMAD.MOV.U32 R10, RZ, RZ, R14.reuse ;  /* 0x000000ffff0a1224 */ /* 0x100fe200078e000e */
[----:B------:R-:W-:Y:S01]  /*5b70*/  F2FP.F16.F32.PACK_AB R70, RZ, R70 ;  /* 0x00000046ff46723e */ /* 0x000fe200000000ff */
[--C-:B------:R-:W-:Y:S01]  /*5b80*/  @P1 IMAD.MOV.U32 R11, RZ, RZ, R15.reuse ;  /* 0x000000ffff0b1224 */ /* 0x100fe200078e000f */
[----:B------:R-:W-:Y:S01]  /*5b90*/  F2FP.F16.F32.PACK_AB R71, RZ, R71 ;  /* 0x00000047ff47723e */ /* 0x000fe200000000ff */
[----:B------:R-:W-:Y:S01]  /*5ba0*/  FMUL R82, R82, R88 ;  /* 0x0000005852527220 */ /* 0x000fe20000400000 */
[----:B------:R-:W-:Y:S01]  /*5bb0*/  F2FP.F16.F32.PACK_AB R72, RZ, R72 ;  /* 0x00000048ff48723e */ /* 0x000fe200000000ff */
[-C--:B------:R-:W-:Y:S01]  /*5bc0*/  FMUL R83, R83, R88.reuse ;  /* 0x0000005853537220 */ /* 0x080fe20000400000 */
[----:B------:R0:W-:Y:S01]  /*5bd0*/  @P1 STG.E.U16 desc[UR36][R10.64+0x10], R60 ;  /* 0x0000103c0a001986 */ /* 0x0001e2000c101524 */
[----:B------:R-:W-:Y:S01]  /*5be0*/  ISETP.GT.AND P1, PT, R3, 0x8, P4 ;  /* 0x000000080300780c */ /* 0x000fe20002724270 */
[-C--:B------:R-:W-:Y:S01]  /*5bf0*/  FMUL R84, R84, R88.reuse ;  /* 0x0000005854547220 */ /* 0x080fe20000400000 */
[----:B------:R-:W-:Y:S01]  /*5c00*/  F2FP.F16.F32.PACK_AB R73, RZ, R73 ;  /* 0x00000049ff49723e */ /* 0x000fe200000000ff */
[----:B------:R-:W-:Y:S01]  /*5c10*/  FMUL R85, R85, R88 ;  /* 0x0000005855557220 */ /* 0x000fe20000400000 */
[----:B------:R-:W-:Y:S01]  /*5c20*/  F2FP.F16.F32.PACK_AB R74, RZ, R74 ;  /* 0x0000004aff4a723e */ /* 0x000fe200000000ff */
[-C--:B------:R-:W-:Y:S01]  /*5c30*/  FMUL R86, R86, R88.reuse ;  /* 0x0000005856567220 */ /* 0x080fe20000400000 */
[----:B------:R-:W-:Y:S01]  /*5c40*/  F2FP.F16.F32.PACK_AB R75, RZ, R75 ;  /* 0x0000004bff4b723e */ /* 0x000fe200000000ff */
[-C--:B------:R-:W-:Y:S01]  /*5c50*/  FMUL R87, R87, R88.reuse ;  /* 0x0000005857577220 */ /* 0x080fe20000400000 */
[----:B------:R-:W-:Y:S01]  /*5c60*/  ISETP.GT.AND P5, PT, R4, 0x28, PT ;  /* 0x000000280400780c */ /* 0x000fe20003fa4270 */
[----:B------:R-:W-:Y:S01]  /*5c70*/  FMUL R24, R24, R88 ;  /* 0x0000005818187220 */ /* 0x000fe20000400000 */
[----:B------:R-:W-:Y:S01]  /*5c80*/  F2FP.F16.F32.PACK_AB R76, RZ, R76 ;  /* 0x0000004cff4c723e */ /* 0x000fe200000000ff */
[--C-:B0-----:R-:W-:Y:S01]  /*5c90*/  @P0 IMAD.MOV.U32 R10, RZ, RZ, R14.reuse ;  /* 0x000000ffff0a0224 */ /* 0x101fe200078e000e */
[----:B------:R-:W-:Y:S01]  /*5ca0*/  ISETP.GT.AND P4, PT, R4, 0x29, PT ;  /* 0x000000290400780c */ /* 0x000fe20003f84270 */
        /* <DEDUP_REMOVED lines=8> */
[C---:B------:R-:W-:Y:S01]  /*5d30*/  ISETP.GT.AND P3, PT, R4.reuse, 0x10, PT ;  /* 0x000000100400780c */ /* 0x040fe20003f64270 */
[----:B------:R-:W-:Y:S01]  /*5d40*/  @P1 STG.E.U16 desc[UR36][R8.64+0x10], R62 ;  /* 0x0000103e08001986 */ /* 0x000fe2000c101524 */
        /* <DEDUP_REMOVED lines=8> */
[----:B------:R-:W-:Y:S01]  /*5dd0*/  F2FP.F16.F32.PACK_AB R82, RZ, R82 ;  /* 0x00000052ff52723e */ /* 0x000fe200000000ff */
[----:B------:R-:W-:Y:S01]  /*5de0*/  @P0 STG.E.U16 desc[UR36][R8.64+0x12], R63 ;  /* 0x0000123f08000986 */ /* 0x000fe2000c101524 */
[----:B------:R-:W-:Y:S01]  /*5df0*/  ISETP.GT.AND P0, PT, R3, RZ, P3 ;  /* 0x000000ff0300720c */ /* 0x000fe20001f04270 */
[-C--:B------:R-:W-:Y:S01]  /*5e00*/  FMUL R32, R32, R88.reuse ;  /* 0x0000005820207220 */ /* 0x080fe20000400000 */
[----:B------:R-:W-:Y:S01]  /*5e10*/  F2FP.F16.F32.PACK_AB R83, RZ, R83 ;  /* 0x00000053ff53723e */ /* 0x000fe200000000ff */
[----:B------:R-:W-:Y:S01]  /*5e20*/  FMUL R33, R33, R88 ;  /* 0x0000005821217220 */ /* 0x000fe20000400000 */
[----:B------:R-:W-:Y:S01]  /*5e30*/  F2FP.F16.F32.PACK_AB R84, RZ, R84 ;  /* 0x00000054ff54723e */ /* 0x000fe200000000ff */
[-C--:B------:R-:W-:Y:S01]  /*5e40*/  FMUL R34, R34, R88.reuse ;  /* 0x0000005822227220 */ /* 0x080fe20000400000 */
[----:B------:R-:W-:Y:S01]  /*5e50*/  P2R R5, PR, RZ, 0x20 ;  /* 0x00000020ff057803 */ /* 0x000fe20000000000 */
[-C--:B------:R-:W-:Y:S01]  /*5e60*/  FMUL R35, R35, R88.reuse ;  /* 0x0000005823237220 */ /* 0x080fe20000400000 */
[----:B------:R-:W-:Y:S01]  /*5e70*/  F2FP.F16.F32.PACK_AB R85, RZ, R85 ;  /* 0x00000055ff55723e */ /* 0x000fe200000000ff */
[----:B------:R-:W-:Y:S01]  /*5e80*/  FMUL R36, R36, R88 ;  /* 0x0000005824247220 */ /* 0x000fe20000400000 */
[----:B------:R-:W-:Y:S01]  /*5e90*/  F2FP.F16.F32.PACK_AB R86, RZ, R86 ;  /* 0x00000056ff56723e */ /* 0x000fe200000000ff */
[----:B------:R-:W-:Y:S01]  /*5ea0*/  FMUL R37, R37, R88 ;  /* 0x0000005825257220 */ /* 0x000fe20000400000 */
[----:B------:R-:W-:Y:S01]  /*5eb0*/  F2FP.F16.F32.PACK_AB R87, RZ, R87 ;  /* 0x00000057ff57723e */ /* 0x000fe200000000ff */
[--C-:B0-----:R-:W-:Y:S01]  /*5ec0*/  @P0 IMAD.MOV.U32 R10, RZ, RZ, R14.reuse ;  /* 0x000000ffff0a0224 */ /* 0x101fe200078e000e */
[----:B------:R-:W-:Y:S01]  /*5ed0*/  F2FP.F16.F32.PACK_AB R24, RZ, R24 ;  /* 0x00000018ff18723e */ /* 0x000fe200000000ff */
[--C-:B------:R-:W-:Y:S01]  /*5ee0*/  @P0 IMAD.MOV.U32 R11, RZ, RZ, R15.reuse ;  /* 0x000000ffff0b0224 */ /* 0x100fe200078e000f */
[----:B------:R-:W-:Y:S01]  /*5ef0*/  F2FP.F16.F32.PACK_AB R25, RZ, R25 ;  /* 0x00000019ff19723e */ /* 0x000fe200000000ff */
[----:B------:R-:W-:Y:S01]  /*5f00*/  FMUL R38, R38, R88 ;  /* 0x0000005826267220 */ /* 0x000fe20000400000 */
[----:B------:R-:W-:Y:S01]  /*5f10*/  F2FP.F16.F32.PACK_AB R26, RZ, R26 ;  /* 0x0000001aff1a723e */ /* 0x000fe200000000ff */
[-C--:B------:R-:W-:Y:S01]  /*5f20*/  FMUL R39, R39, R88.reuse ;  /* 0x0000005827277220 */ /* 0x080fe20000400000 */
[----:B------:R0:W-:Y:S01]  /*5f30*/  @P0 STG.E.U16 desc[UR36][R10.64+0x20], R64 ;  /* 0x000020400a000986 */ /* 0x0001e2000c101524 */
[----:B------:R-:W-:Y:S01]  /*5f40*/  ISETP.GT.AND P0, PT, R3, RZ, P2 ;  /* 0x000000ff0300720c */ /* 0x000fe20001704270 */
        /* <DEDUP_REMOVED lines=12> */
[----:B0-----:R-:W-:Y:S01]  /*6010*/  @P0 IMAD.MOV.U32 R10, RZ, RZ, R14 ;  /* 0x000000ffff0a0224 */ /* 0x001fe200078e000e */
[----:B------:R-:W-:Y:S01]  /*6020*/  F2FP.F16.F32.PACK_AB R33, RZ, R33 ;  /* 0x00000021ff21723e */ /* 0x000fe200000000ff */
[----:B------:R-:W-:Y:S01]  /*6030*/  @P0 IMAD.MOV.U32 R11, RZ, RZ, R15 ;  /* 0x000000ffff0b0224 */ /* 0x000fe200078e000f */
[----:B------:R-:W-:Y:S01]  /*6040*/  F2FP.F16.F32.PACK_AB R34, RZ, R34 ;  /* 0x00000022ff22723e */ /* 0x000fe200000000ff */
[-C--:B------:R-:W-:Y:S01]  /*6050*/  FMUL R46, R46, R88.reuse ;  /* 0x000000582e2e7220 */ /* 0x080fe20000400000 */
[----:B------:R-:W-:Y:S01]  /*6060*/  F2FP.F16.F32.PACK_AB R35, RZ, R35 ;  /* 0x00000023ff23723e */ /* 0x000fe200000000ff */
[-C--:B------:R-:W-:Y:S01]  /*6070*/  FMUL R47, R47, R88.reuse ;  /* 0x000000582f2f7220 */ /* 0x080fe20000400000 */
[----:B------:R0:W-:Y:S01]  /*6080*/  @P0 STG.E.U16 desc[UR36][R10.64+0x22], R65 ;  /* 0x000022410a000986 */ /* 0x0001e2000c101524 */
[----:B------:R-:W-:Y:S01]  /*6090*/  ISETP.GT.AND P0, PT, R3, 0x8, P3 ;  /* 0x000000080300780c */ /* 0x000fe20001f04270 */
[-C--:B------:R-:W-:Y:S01]  /*60a0*/  FMUL R48, R48, R88.reuse ;  /* 0x0000005830307220 */ /* 0x080fe20000400000 */
[----:B------:R-:W-:Y:S01]  /*60b0*/  ISETP.GT.AND P3, PT, R4, 0x30, PT ;  /* 0x000000300400780c */ /* 0x000fe20003f64270 */
        /* <DEDUP_REMOVED lines=11> */
[----:B------:R-:W-:Y:S01]  /*6170*/  ISETP.GT.AND P0, PT, R3, 0x8, P2 ;  /* 0x000000080300780c */ /* 0x000fe20001704270 */
[-C--:B------:R-:W-:Y:S01]  /*6180*/  FMUL R54, R54, R88.reuse ;  /* 0x0000005836367220 */ /* 0x080fe20000400000 */
[----:B------:R-:W-:Y:S01]  /*6190*/  ISETP.GT.AND P2, PT, R4, 0x18, PT ;  /* 0x000000180400780c */ /* 0x000fe20003f44270 */
[----:B------:R-:W-:Y:S01]  /*61a0*/  FMUL R55, R55, R88 ;  /* 0x0000005837377220 */ /* 0x000fe20000400000 */
[----:B------:R-:W-:-:S02]  /*61b0*/  F2FP.F16.F32.PACK_AB R41, RZ, R41 ;  /* 0x00000029ff29723e */ /* 0x000fc400000000ff */
[----:B------:R-:W-:Y:S02]  /*61c0*/  F2FP.F16.F32.PACK_AB R42, RZ, R42 ;  /* 0x0000002aff2a723e */ /* 0x000fe400000000ff */
[----:B------:R-:W-:Y:S02]  /*61d0*/  F2FP.F16.F32.PACK_AB R43, RZ, R43 ;  /* 0x0000002bff2b723e */ /* 0x000fe400000000ff */
[----:B------:R-:W-:Y:S02]  /*61e0*/  F2FP.F16.F32.PACK_AB R44, RZ, R44 ;  /* 0x0000002cff2c723e */ /* 0x000fe400000000ff */
[----:B------:R-:W-:Y:S01]  /*61f0*/  F2FP.F16.F32.PACK_AB R45, RZ, R45 ;  /* 0x0000002dff2d723e */ /* 0x000fe200000000ff */
[----:B------:R-:W-:Y:S01]  /*6200*/  @P0 STG.E.U16 desc[UR36][R8.64+0x22], R67 ;  /* 0x0000224308000986 */ /* 0x000fe2000c101524 */
[----:B------:R-:W-:Y:S02]  /*6210*/  ISETP.GT.AND P0, PT, R3, RZ, P2 ;  /* 0x000000ff0300720c */ /* 0x000fe40001704270 */
[----:B------:R-:W-:-:S02]  /*6220*/  F2FP.F16.F32.PACK_AB R46, RZ, R46 ;  /* 0x0000002eff2e723e */ /* 0x000fc400000000ff */
[----:B------:R-:W-:Y:S02]  /*6230*/  F2FP.F16.F32.PACK_AB R47, RZ, R47 ;  /* 0x0000002fff2f723e */ /* 0x000fe400000000ff */
[----:B------:R-:W-:Y:S02]  /*6240*/  F2FP.F16.F32.PACK_AB R48, RZ, R48 ;  /* 0x00000030ff30723e */ /* 0x000fe400000000ff */
[----:B------:R-:W-:Y:S02]  /*6250*/  F2FP.F16.F32.PACK_AB R49, RZ, R49 ;  /* 0x00000031ff31723e */ /* 0x000fe400000000ff */
[----:B------:R-:W-:Y:S02]  /*6260*/  F2FP.F16.F32.PACK_AB R50, RZ, R50 ;  /* 0x00000032ff32723e */ /* 0x000fe400000000ff */
[----:B------:R-:W-:Y:S01]  /*6270*/  F2FP.F16.F32.PACK_AB R51, RZ, R51 ;  /* 0x00000033ff33723e */ /* 0x000fe200000000ff */
[----:B0-----:R-:W-:Y:S01]  /*6280*/  @P0 IMAD.MOV.U32 R10, RZ, RZ, R14 ;  /* 0x000000ffff0a0224 */ /* 0x001fe200078e000e */
[----:B------:R-:W-:Y:S01]  /*6290*/  F2FP.F16.F32.PACK_AB R52, RZ, R52 ;  /* 0x00000034ff34723e */ /* 0x000fe200000000ff */
[----:B------:R-:W-:Y:S01]  /*62a0*/  @P0 IMAD.MOV.U32 R11, RZ, RZ, R15 ;  /* 0x000000ffff0b0224 */ /* 0x000fe200078e000f */
[----:B------:R-:W-:-:S02]  /*62b0*/  F2FP.F16.F32.PACK_AB R53, RZ, R53 ;  /* 0x00000035ff35723e */ /* 0x000fc400000000ff */
[----:B------:R-:W-:Y:S02]  /*62c0*/  F2FP.F16.F32.PACK_AB R54, RZ, R54 ;  /* 0x00000036ff36723e */ /* 0x000fe400000000ff */
[----:B------:R0:W-:Y:S01]  /*62d0*/  @P0 STG.E.U16 desc[UR36][R10.64+0x30], R68 ;  /* 0x000030440a000986 */ /* 0x0001e2000c101524 */
[----:B------:R-:W-:Y:S02]  /*62e0*/  ISETP.GT.AND P0, PT, R3, RZ, P1 ;  /* 0x000000ff0300720c */ /* 0x000fe40000f04270 */
[----:B------:R-:W-:-:S11]  /*62f0*/  F2FP.F16.F32.PACK_AB R55, RZ, R55 ;  /* 0x00000037ff37723e */ /* 0x000fd600000000ff */
[----:B0-----:R-:W-:Y:S02]  /*6300*/  @P0 IMAD.MOV.U32 R10, RZ, RZ, R14 ;  /* 0x000000ffff0a0224 */ /* 0x001fe400078e000e */
[----:B------:R-:W-:-:S05]  /*6310*/  @P0 IMAD.MOV.U32 R11, RZ, RZ, R15 ;  /* 0x000000ffff0b0224 */ /* 0x000fca00078e000f */
[----:B------:R0:W-:Y:S01]  /*6320*/  @P0 STG.E.U16 desc[UR36][R10.64+0x32], R69 ;  /* 0x000032450a000986 */ /* 0x0001e2000c101524 */
[----:B------:R-:W-:Y:S02]  /*6330*/  ISETP.GT.AND P0, PT, R3, 0x8, P2 ;  /* 0x000000080300780c */ /* 0x000fe40001704270 */
[----:B------:R-:W-:-:S11]  /*6340*/  ISETP.GT.AND P2, PT, R4, 0x20, PT ;  /* 0x000000200400780c */ /* 0x000fd60003f44270 */
[----:B------:R-:W-:Y:S01]  /*6350*/  @P0 STG.E.U16 desc[UR36][R8.64+0x30], R70 ;  /* 0x0000304608000986 */ /* 0x000fe2000c101524 */
[----:B------:R-:W-:Y:S02]  /*6360*/  ISETP.GT.AND P0, PT, R3, 0x8, P1 ;  /* 0x000000080300780c */ /* 0x000fe40000f04270 */
[----:B------:R-:W-:-:S11]  /*6370*/  ISETP.GT.AND P1, PT, R4, 0x21, PT ;  /* 0x000000210400780c */ /* 0x000fd60003f24270 */
[----:B------:R-:W-:Y:S01]  /*6380*/  @P0 STG.E.U16 desc[UR36][R8.64+0x32], R71 ;  /* 0x0000324708000986 */ /* 0x000fe2000c101524 */
[----:B------:R-:W-:-:S13]  /*6390*/  ISETP.GT.AND P0, PT, R3, RZ, P2 ;  /* 0x000000ff0300720c */ /* 0x000fda0001704270 */
[----:B0-----:R-:W-:Y:S01]  /*63a0*/  @P0 MOV R10, R14 ;  /* 0x0000000e000a0202 */ /* 0x001fe20000000f00 */
[----:B------:R-:W-:-:S05]  /*63b0*/  @P0 IMAD.MOV.U32 R11, RZ, RZ, R15 ;  /* 0x000000ffff0b0224 */ /* 0x000fca00078e000f */
[----:B------:R0:W-:Y:S01]  /*63c0*/  @P0 STG.E.U16 desc[UR36][R10.64+0x40], R72 ;  /* 0x000040480a000986 */ /* 0x0001e2000c101524 */
[----:B------:R-:W-:-:S13]  /*63d0*/  ISETP.GT.AND P0, PT, R3, RZ, P1 ;  /* 0x000000ff0300720c */ /* 0x000fda0000f04270 */
[----:B0-----:R-:W-:Y:S02]  /*63e0*/  @P0 IMAD.MOV.U32 R10, RZ, RZ, R14 ;  /* 0x000000ffff0a0224 */ /* 0x001fe400078e000e */
[----:B------:R-:W-:-:S05]  /*63f0*/  @P0 IMAD.MOV.U32 R11, RZ, RZ, R15 ;  /* 0x000000ffff0b0224 */ /* 0x000fca00078e000f */
[----:B------:R0:W-:Y:S01]  /*6400*/  @P0 STG.E.U16 desc[UR36][R10.64+0x42], R73 ;  /* 0x000042490a000986 */ /* 0x0001e2000c101524 */
[----:B------:R-:W-:Y:S02]  /*6410*/  ISETP.GT.AND P0, PT, R3, 0x8, P2 ;  /* 0x000000080300780c */ /* 0x000fe40001704270 */
[----:B------:R-:W-:-:S11]  /*6420*/  ISETP.GT.AND P2, PT, R4, 0x38, PT ;  /* 0x000000380400780c */ /* 0x000fd60003f44270 */
[----:B------:R-:W-:Y:S01]  /*6430*/  @P0 STG.E.U16 desc[UR36][R8.64+0x40], R74 ;  /* 0x0000404a08000986 */ /* 0x000fe2000c101524 */
[----:B------:R-:W-:-:S13]  /*6440*/  ISETP.GT.AND P0, PT, R3, 0x8, P1 ;  /* 0x000000080300780c */ /* 0x000fda0000f04270 */
[----:B------:R-:W-:Y:S01]  /*6450*/  @P0 STG.E.U16 desc[UR36][R8.64+0x42], R75 ;  /* 0x0000424b08000986 */ /* 0x000fe2000c101524 */
[----:B------:R-:W-:-:S13]  /*6460*/  ISETP.GT.AND P0, PT, R3, RZ, P5 ;  /* 0x000000ff0300720c */ /* 0x000fda0002f04270 */
[----:B0-----:R-:W-:Y:S02]  /*6470*/  @P0 IMAD.MOV.U32 R10, RZ, RZ, R14 ;  /* 0x000000ffff0a0224 */ /* 0x001fe400078e000e */
[----:B------:R-:W-:-:S05]  /*6480*/  @P0 IMAD.MOV.U32 R11, RZ, RZ, R15 ;  /* 0x000000ffff0b0224 */ /* 0x000fca00078e000f */
[----:B------:R0:W-:Y:S01]  /*6490*/  @P0 STG.E.U16 desc[UR36][R10.64+0x50], R76 ;  /* 0x0000504c0a000986 */ /* 0x0001e2000c101524 */
[----:B------:R-:W-:-:S13]  /*64a0*/  ISETP.GT.AND P0, PT, R3, RZ, P4 ;  /* 0x000000ff0300720c */ /* 0x000fda0002704270 */
[----:B0-----:R-:W-:Y:S02]  /*64b0*/  @P0 IMAD.MOV.U32 R10, RZ, RZ, R14 ;  /* 0x000000ffff0a0224 */ /* 0x001fe400078e000e */
[----:B------:R-:W-:-:S05]  /*64c0*/  @P0 IMAD.MOV.U32 R11, RZ, RZ, R15 ;  /* 0x000000ffff0b0224 */ /* 0x000fca00078e000f */
[----:B------:R0:W-:Y:S01]  /*64d0*/  @P0 STG.E.U16 desc[UR36][R10.64+0x52], R77 ;  /* 0x0000524d0a000986 */ /* 0x0001e2000c101524 */
[----:B------:R-:W-:-:S13]  /*64e0*/  ISETP.GT.AND P0, PT, R3, 0x8, P5 ;  /* 0x000000080300780c */ /* 0x000fda0002f04270 */
[----:B------:R-:W-:Y:S01]  /*64f0*/  @P0 STG.E.U16 desc[UR36][R8.64+0x50], R78 ;  /* 0x0000504e08000986 */ /* 0x000fe2000c101524 */
[----:B------:R-:W-:-:S13]  /*6500*/  ISETP.GT.AND P0, PT, R3, 0x8, P4 ;  /* 0x000000080300780c */ /* 0x000fda0002704270 */
[----:B------:R-:W-:Y:S01]  /*6510*/  @P0 STG.E.U16 desc[UR36][R8.64+0x52], R79 ;  /* 0x0000524f08000986 */ /* 0x000fe2000c101524 */
[----:B------:R-:W-:-:S13]  /*6520*/  ISETP.GT.AND P0, PT, R3, RZ, P3 ;  /* 0x000000ff0300720c */ /* 0x000fda0001f04270 */
[----:B0-----:R-:W-:Y:S02]  /*6530*/  @P0 IMAD.MOV.U32 R10, RZ, RZ, R14 ;  /* 0x000000ffff0a0224 */ /* 0x001fe400078e000e */
[----:B------:R-:W-:-:S05]  /*6540*/  @P0 IMAD.MOV.U32 R11, RZ, RZ, R15 ;  /* 0x000000ffff0b0224 */ /* 0x000fca00078e000f */
[----:B------:R0:W-:Y:S01]  /*6550*/  @P0 STG.E.U16 desc[UR36][R10.64+0x60], R80 ;  /* 0x000060500a000986 */ /* 0x0001e2000c101524 */
[----:B------:R-:W-:-:S04]  /*6560*/  ISETP.GT.AND P0, PT, R4, 0x31, PT ;  /* 0x000000310400780c */ /* 0x000fc80003f04270 */
        /* <DEDUP_REMOVED lines=8> */
[----:B------:R-:W-:-:S05]  /*65f0*/  IADD3 R12, P1, R57, R8, RZ ;  /* 0x00000008390c7210 */ /* 0x000fca0007f3e0ff */
[----:B------:R-:W-:Y:S01]  /*6600*/  IMAD.X R13, R23, 0x1, R9, P1 ;  /* 0x00000001170d7824 */ /* 0x000fe200008e0609 */
[----:B------:R-:W-:-:S13]  /*6610*/  ISETP.GT.AND P1, PT, R3, RZ, P2 ;  /* 0x000000ff0300720c */ /* 0x000fda0001724270 */
[----:B------:R-:W-:Y:S01]  /*6620*/  @P1 STG.E.U16 desc[UR36][R14.64+0x70], R84 ;  /* 0x000070540e001986 */ /* 0x000fe2000c101524 */
[----:B------:R-:W-:-:S05]  /*6630*/  IADD3 R20, P1, R57, R8, RZ ;  /* 0x0000000839147210 */ /* 0x000fca0007f3e0ff */
[----:B------:R-:W-:Y:S01]  /*6640*/  IMAD.X R21, R23, 0x1, R9, P1 ;  /* 0x0000000117157824 */ /* 0x000fe200008e0609 */
[----:B0-----:R-:W-:-:S05]  /*6650*/  IADD3 R10, P1, R57, R14, RZ ;  /* 0x0000000e390a7210 */ /* 0x001fca0007f3e0ff */
[----:B------:R-:W-:Y:S01]  /*6660*/  IMAD.X R11, R23, 0x1, R15, P1 ;  /* 0x00000001170b7824 */ /* 0x000fe200008e060f */
[----:B------:R-:W-:-:S04]  /*6670*/  ISETP.GT.AND P1, PT, R4, 0x39, PT ;  /* 0x000000390400780c */ /* 0x000fc80003f24270 */
[----:B------:R-:W-:-:S13]  /*6680*/  ISETP.GT.AND P5, PT, R3, RZ, P1 ;  /* 0x000000ff0300720c */ /* 0x000fda0000fa4270 */
[----:B------:R-:W-:Y:S01]  /*6690*/  @P5 STG.E.U16 desc[UR36][R14.64+0x72], R85 ;  /* 0x000072550e005986 */ /* 0x000fe2000c101524 */
[----:B------:R-:W-:-:S13]  /*66a0*/  ISETP.GT.AND P5, PT, R3, 0x8, P2 ;  /* 0x000000080300780c */ /* 0x000fda00017a4270 */
[----:B------:R-:W-:Y:S01]  /*66b0*/  @P5 STG.E.U16 desc[UR36][R8.64+0x70], R86 ;  /* 0x0000705608005986 */ /* 0x000fe2000c101524 */
[----:B------:R-:W-:-:S13]  /*66c0*/  ISETP.GT.AND P5, PT, R3, 0x8, P1 ;  /* 0x000000080300780c */ /* 0x000fda0000fa4270 */
[----:B------:R0:W-:Y:S01]  /*66d0*/  @P5 STG.E.U16 desc[UR36][R8.64+0x72], R87 ;  /* 0x0000725708005986 */ /* 0x0001e2000c101524 */
[C---:B------:R-:W-:Y:S02]  /*66e0*/  ISETP.GT.AND P5, PT, R3.reuse, 0x80, P6 ;  /* 0x000000800300780c */ /* 0x040fe400037a4270 */
[----:B------:R-:W-:-:S11]  /*66f0*/  ISETP.GT.AND P6, PT, R3, 0x88, P6 ;  /* 0x000000880300780c */ /* 0x000fd600037c4270 */
[----:B------:R-:W-:Y:S01]  /*6700*/  @P5 STG.E.U16 desc[UR36][R10.64], R24 ;  /* 0x000000180a005986 */ /* 0x000fe2000c101524 */
[----:B------:R-:W-:-:S04]  /*6710*/  ISETP.GT.AND P5, PT, R4, 0x1, PT ;  /* 0x000000010400780c */ /* 0x000fc80003fa4270 */
[----:B------:R-:W-:-:S13]  /*6720*/  ISETP.GT.AND P5, PT, R3, 0x80, P5 ;  /* 0x000000800300780c */ /* 0x000fda0002fa4270 */
[----:B0-----:R-:W-:Y:S02]  /*6730*/  @P5 IMAD.MOV.U32 R8, RZ, RZ, R10 ;  /* 0x000000ffff085224 */ /* 0x001fe400078e000a */
[----:B------:R-:W-:-:S05]  /*6740*/  @P5 IMAD.MOV.U32 R9, RZ, RZ, R11 ;  /* 0x000000ffff095224 */ /* 0x000fca00078e000b */
[----:B------:R0:W-:Y:S01]  /*6750*/  @P5 STG.E.U16 desc[UR36][R8.64+0x2], R25 ;  /* 0x0000021908005986 */ /* 0x0001e2000c101524 */
[----:B------:R-:W-:-:S03]  /*6760*/  ISETP.NE.AND P5, PT, R5, RZ, PT ;  /* 0x000000ff0500720c */ /* 0x000fc60003fa5270 */
[----:B------:R-:W-:Y:S01]  /*6770*/  @P6 STG.E.U16 desc[UR36][R12.64], R26 ;  /* 0x0000001a0c006986 */ /* 0x000fe2000c101524 */
[----:B------:R-:W-:-:S04]  /*6780*/  ISETP.GT.AND P6, PT, R4, 0x1, PT ;  /* 0x000000010400780c */ /* 0x000fc80003fc4270 */
[----:B------:R-:W-:-:S13]  /*6790*/  ISETP.GT.AND P6, PT, R3, 0x88, P6 ;  /* 0x000000880300780c */ /* 0x000fda00037c4270 */
[----:B------:R-:W-:Y:S01]  /*67a0*/  @P6 STG.E.U16 desc[UR36][R20.64+0x2], R27 ;  /* 0x0000021b14006986 */ /* 0x000fe2000c101524 */
[----:B------:R-:W-:-:S04]  /*67b0*/  ISETP.GT.AND P6, PT, R4, 0x8, PT ;  /* 0x000000080400780c */ /* 0x000fc80003fc4270 */
[----:B------:R-:W-:-:S13]  /*67c0*/  ISETP.GT.AND P6, PT, R3, 0x80, P6 ;  /* 0x000000800300780c */ /* 0x000fda00037c4270 */
[----:B0-----:R-:W-:Y:S02]  /*67d0*/  @P6 IMAD.MOV.U32 R8, RZ, RZ, R10 ;  /* 0x000000ffff086224 */ /* 0x001fe400078e000a */
[----:B------:R-:W-:-:S05]  /*67e0*/  @P6 IMAD.MOV.U32 R9, RZ, RZ, R11 ;  /* 0x000000ffff096224 */ /* 0x000fca00078e000b */
[----:B------:R0:W-:Y:S01]  /*67f0*/  @P6 STG.E.U16 desc[UR36][R8.64+0x10], R28 ;  /* 0x0000101c08006986 */ /* 0x0001e2000c101524 */
[----:B------:R-:W-:-:S04]  /*6800*/  ISETP.GT.AND P6, PT, R4, 0x9, PT ;  /* 0x000000090400780c */ /* 0x000fc80003fc4270 */
[----:B------:R-:W-:-:S13]  /*6810*/  ISETP.GT.AND P6, PT, R3, 0x80, P6 ;  /* 0x000000800300780c */ /* 0x000fda00037c4270 */
[----:B0-----:R-:W-:Y:S02]  /*6820*/  @P6 IMAD.MOV.U32 R8, RZ, RZ, R10 ;  /* 0x000000ffff086224 */ /* 0x001fe400078e000a */
[----:B------:R-:W-:-:S05]  /*6830*/  @P6 IMAD.MOV.U32 R9, RZ, RZ, R11 ;  /* 0x000000ffff096224 */ /* 0x000fca00078e000b */
[----:B------:R0:W-:Y:S01]  /*6840*/  @P6 STG.E.U16 desc[UR36][R8.64+0x12], R29 ;  /* 0x0000121d08006986 */ /* 0x0001e2000c101524 */
[----:B------:R-:W-:-:S04]  /*6850*/  ISETP.GT.AND P6, PT, R4, 0x8, PT ;  /* 0x000000080400780c */ /* 0x000fc80003fc4270 */
[----:B------:R-:W-:-:S13]  /*6860*/  ISETP.GT.AND P6, PT, R3, 0x88, P6 ;  /* 0x000000880300780c */ /* 0x000fda00037c4270 */
        /* <DEDUP_REMOVED lines=45> */
[----:B------:R-:W-:Y:S01]  /*6b40*/  @P6 STG.E.U16 desc[UR36][R8.64+0x42], R41 ;  /* 0x0000422908006986 */ /* 0x000fe2000c101524 */
[----:B------:R-:W-:-:S04]  /*6b50*/  ISETP.GT.AND P6, PT, R4, 0x20, PT ;  /* 0x000000200400780c */ /* 0x000fc80003fc4270 */
[----:B------:R-:W-:-:S13]  /*6b60*/  ISETP.GT.AND P6, PT, R3, 0x88, P6 ;  /* 0x000000880300780c */ /* 0x000fda00037c4270 */
[----:B------:R-:W-:Y:S01]  /*6b70*/  @P6 STG.E.U16 desc[UR36][R6.64+0x40], R42 ;  /* 0x0000402a06006986 */ /* 0x000fe2000c101524 */
[----:B------:R-:W-:-:S04]  /*6b80*/  ISETP.GT.AND P6, PT, R4, 0x21, PT ;  /* 0x000000210400780c */ /* 0x000fc80003fc4270 */
[----:B------:R-:W-:-:S13]  /*6b90*/  ISETP.GT.AND P6, PT, R3, 0x88, P6 ;  /* 0x000000880300780c */ /* 0x000fda00037c4270 */
[----:B------:R-:W-:Y:S02]  /*6ba0*/  @P6 IMAD.MOV.U32 R4, RZ, RZ, R6 ;  /* 0x000000ffff046224 */ /* 0x000fe400078e0006 */
[----:B------:R-:W-:-:S05]  /*6bb0*/  @P6 IMAD.MOV.U32 R5, RZ, RZ, R7 ;  /* 0x000000ffff056224 */ /* 0x000fca00078e0007 */
[----:B------:R0:W-:Y:S01]  /*6bc0*/  @P6 STG.E.U16 desc[UR36][R4.64+0x42], R43 ;  /* 0x0000422b04006986 */ /* 0x0001e2000c101524 */
[C---:B------:R-:W-:Y:S02]  /*6bd0*/  ISETP.GT.AND P6, PT, R3.reuse, 0x80, P5 ;  /* 0x000000800300780c */ /* 0x040fe40002fc4270 */
[----:B------:R-:W-:-:S11]  /*6be0*/  ISETP.GT.AND P5, PT, R3, 0x88, P5 ;  /* 0x000000880300780c */ /* 0x000fd60002fa4270 */
[----:B0-----:R-:W-:Y:S02]  /*6bf0*/  @P6 IMAD.MOV.U32 R4, RZ, RZ, R10 ;  /* 0x000000ffff046224 */ /* 0x001fe400078e000a */
[----:B------:R-:W-:-:S05]  /*6c00*/  @P6 IMAD.MOV.U32 R5, RZ, RZ, R11 ;  /* 0x000000ffff056224 */ /* 0x000fca00078e000b */
[----:B------:R0:W-:Y:S01]  /*6c10*/  @P6 STG.E.U16 desc[UR36][R4.64+0x50], R44 ;  /* 0x0000502c04006986 */ /* 0x0001e2000c101524 */
[C---:B------:R-:W-:Y:S02]  /*6c20*/  ISETP.GT.AND P6, PT, R3.reuse, 0x80, P4 ;  /* 0x000000800300780c */ /* 0x040fe400027c4270 */
[----:B------:R-:W-:-:S11]  /*6c30*/  ISETP.GT.AND P4, PT, R3, 0x88, P4 ;  /* 0x000000880300780c */ /* 0x000fd60002784270 */
[----:B0-----:R-:W-:Y:S02]  /*6c40*/  @P6 IMAD.MOV.U32 R4, RZ, RZ, R10 ;  /* 0x000000ffff046224 */ /* 0x001fe400078e000a */
[----:B------:R-:W-:-:S05]  /*6c50*/  @P6 IMAD.MOV.U32 R5, RZ, RZ, R11 ;  /* 0x000000ffff056224 */ /* 0x000fca00078e000b */
[----:B------:R0:W-:Y:S02]  /*6c60*/  @P6 STG.E.U16 desc[UR36][R4.64+0x52], R45 ;  /* 0x0000522d04006986 */ /* 0x0001e4000c101524 */
[----:B0-----:R-:W-:Y:S02]  /*6c70*/  @P5 IMAD.MOV.U32 R4, RZ, RZ, R6 ;  /* 0x000000ffff045224 */ /* 0x001fe400078e0006 */
[----:B------:R-:W-:-:S05]  /*6c80*/  @P5 IMAD.MOV.U32 R5, RZ, RZ, R7 ;  /* 0x000000ffff055224 */ /* 0x000fca00078e0007 */
[----:B------:R0:W-:Y:S01]  /*6c90*/  @P5 STG.E.U16 desc[UR36][R4.64+0x50], R46 ;  /* 0x0000502e04005986 */ /* 0x0001e2000c101524 */
[C---:B------:R-:W-:Y:S02]  /*6ca0*/  ISETP.GT.AND P5, PT, R3.reuse, 0x80, P3 ;  /* 0x000000800300780c */ /* 0x040fe40001fa4270 */
[----:B------:R-:W-:Y:S01]  /*6cb0*/  ISETP.GT.AND P3, PT, R3, 0x88, P3 ;  /* 0x000000880300780c */ /* 0x000fe20001f64270 */
        /* <DEDUP_REMOVED lines=17> */
[----:B------:R0:W-:Y:S02]  /*6dd0*/  @P3 STG.E.U16 desc[UR36][R4.64+0x60], R50 ;  /* 0x0000603204003986 */ /* 0x0001e4000c101524 */
[----:B0-----:R-:W-:Y:S02]  /*6de0*/  @P0 IMAD.MOV.U32 R4, RZ, RZ, R6 ;  /* 0x000000ffff040224 */ /* 0x001fe400078e0006 */
[----:B------:R-:W-:-:S05]  /*6df0*/  @P0 IMAD.MOV.U32 R5, RZ, RZ, R7 ;  /* 0x000000ffff050224 */ /* 0x000fca00078e0007 */
[----:B------:R0:W-:Y:S02]  /*6e00*/  @P0 STG.E.U16 desc[UR36][R4.64+0x62], R51 ;  /* 0x0000623304000986 */ /* 0x0001e4000c101524 */
[----:B0-----:R-:W-:Y:S02]  /*6e10*/  @P5 IMAD.MOV.U32 R4, RZ, RZ, R10 ;  /* 0x000000ffff045224 */ /* 0x001fe400078e000a */
[----:B------:R-:W-:-:S05]  /*6e20*/  @P5 IMAD.MOV.U32 R5, RZ, RZ, R11 ;  /* 0x000000ffff055224 */ /* 0x000fca00078e000b */
[----:B------:R0:W-:Y:S04]  /*6e30*/  @P5 STG.E.U16 desc[UR36][R4.64+0x70], R52 ;  /* 0x0000703404005986 */ /* 0x0001e8000c101524 */
[----:B------:R1:W-:Y:S01]  /*6e40*/  @P4 STG.E.U16 desc[UR36][R10.64+0x72], R53 ;  /* 0x000072350a004986 */ /* 0x0003e2000c101524 */
[----:B0-----:R-:W-:Y:S01]  /*6e50*/  @P2 MOV R4, R6 ;  /* 0x0000000600042202 */ /* 0x001fe20000000f00 */
[----:B------:R-:W-:-:S05]  /*6e60*/  @P2 IMAD.MOV.U32 R5, RZ, RZ, R7 ;  /* 0x000000ffff052224 */ /* 0x000fca00078e0007 */
[----:B------:R1:W-:Y:S04]  /*6e70*/  @P2 STG.E.U16 desc[UR36][R4.64+0x70], R54 ;  /* 0x0000703604002986 */ /* 0x0003e8000c101524 */
[----:B------:R1:W-:Y:S02]  /*6e80*/  @P1 STG.E.U16 desc[UR36][R6.64+0x72], R55 ;  /* 0x0000723706001986 */ /* 0x0003e4000c101524 */
.L_x_152:
[----:B------:R-:W-:Y:S05]  /*6e90*/  BSYNC B0 ;  /* 0x0000000000007941 */ /* 0x000fea0003800000 */
.L_x_28:
[----:B------:R-:W-:Y:S01]  /*6ea0*/  ULDC UR4, c[0x0][0xc] ;  /* 0x0000030000047ab9 */ /* 0x000fe20000000800 */
[----:B------:R-:W-:Y:S01]  /*6eb0*/  ULDC UR5, c[0x0][0x10] ;  /* 0x0000040000057ab9 */ /* 0x000fe20000000800 */
[----:B------:R-:W2:Y:S01]  /*6ec0*/  LDC R3, c[0x0][0x14] ;  /* 0x00000500ff037b82 */ /* 0x000ea20000000800 */
[----:B------:R-:W-:Y:S01]  /*6ed0*/  UIMAD.WIDE.U32 UR4, UR4, UR5, URZ ;  /* 0x00000005040472a5 */ /* 0x000fe2000f8e003f */
[----:B------:R-:W-:Y:S02]  /*6ee0*/  IMAD.MOV.U32 R90, RZ, RZ, -0x1 ;  /* 0xffffffffff5a7424 */ /* 0x000fe400078e00ff */
[----:B------:R-:W-:-:S03]  /*6ef0*/  IMAD.MOV.U32 R23, RZ, RZ, -0x1 ;  /* 0xffffffffff177424 */ /* 0x000fc600078e00ff */
[----:B--2---:R-:W-:-:S04]  /*6f00*/  IMAD.WIDE.U32 R16, R3, UR4, R16 ;  /* 0x0000000403107c25 */ /* 0x004fc8000f8e0010 */
[----:B------:R-:W-:Y:S01]  /*6f10*/  IMAD R3, R3, UR5, RZ ;  /* 0x0000000503037c24 */ /* 0x000fe2000f8e02ff */
[----:B------:R-:W-:Y:S02]  /*6f20*/  ULDC.64 UR4, c[0x0][0x650] ;  /* 0x0001940000047ab9 */ /* 0x000fe40000000a00 */
[----:B------:R-:W-:Y:S01]  /*6f30*/  ISETP.GE.U32.AND P0, PT, R16, UR4, PT ;  /* 0x0000000410007c0c */ /* 0x000fe2000bf06070 */
[--C-:B------:R-:W-:Y:S01]  /*6f40*/  IMAD.IADD R17, R17, 0x1, R3.reuse ;  /* 0x0000000111117824 */ /* 0x100fe200078e0203 */
[----:B------:R-:W-:-:S04]  /*6f50*/  PRMT R3, RZ, 0x7610, R3 ;  /* 0x00007610ff037816 */ /* 0x000fc80000000003 */
[----:B------:R-:W-:-:S13]  /*6f60*/  ISETP.GE.U32.AND.EX P0, PT, R17, UR5, PT, P0 ;  /* 0x0000000511007c0c */ /* 0x000fda000bf06100 */
[----:B------:R-:W-:Y:S05]  /*6f70*/  @P0 BRA `(.L_x_153) ;  /* 0x0000000400640947 */ /* 0x000fea0003800000 */
[----:B0-----:R-:W0:Y:S01]  /*6f80*/  S2R R12, SR_CTAID.X ;  /* 0x00000000000c7919 */ /* 0x001e220000002500 */
[----:B-1--4-:R-:W1:Y:S01]  /*6f90*/  LDC.64 R10, c[0x0][0x628] ;  /* 0x00018a00ff0a7b82 */ /* 0x012e620000000a00 */
[----:B------:R-:W-:Y:S01]  /*6fa0*/  ULDC UR4, c[0x0][0x150] ;  /* 0x0000540000047ab9 */ /* 0x000fe20000000800 */
[----:B------:R-:W-:Y:S01]  /*6fb0*/  IMAD.MOV.U32 R8, RZ, RZ, R16 ;  /* 0x000000ffff087224 */ /* 0x000fe200078e0010 */
[----:B------:R-:W2:Y:S01]  /*6fc0*/  S2R R24, SR_CTAID.Y ;  /* 0x0000000000187919 */ /* 0x000ea20000002600 */
[----:B------:R-:W-:-:S04]  /*6fd0*/  IMAD.MOV.U32 R9, RZ, RZ, R17 ;  /* 0x000000ffff097224 */ /* 0x000fc800078e0011 */
[----:B------:R-:W4:Y:S08]  /*6fe0*/  LDC R21, c[0x0][0x144] ;  /* 0x00005100ff157b82 */ /* 0x000f300000000800 */
[----:B------:R-:W2:Y:S08]  /*6ff0*/  LDC R0, c[0x0][0x630] ;  /* 0x00018c00ff007b82 */ /* 0x000eb00000000800 */
[----:B------:R-:W2:Y:S01]  /*7000*/  LDC.64 R14, c[0x0][0x620] ;  /* 0x00018800ff0e7b82 */ /* 0x000ea20000000a00 */
[----:B-1----:R-:W-:-:S04]  /*7010*/  ISETP.NE.U32.AND P0, PT, R10, RZ, PT ;  /* 0x000000ff0a00720c */ /* 0x002fc80003f05070 */
[----:B------:R-:W-:Y:S02]  /*7020*/  ISETP.NE.AND.EX P0, PT, R11, RZ, PT, P0 ;  /* 0x000000ff0b00720c */ /* 0x000fe40003f05300 */
[----:B0-----:R-:W-:-:S05]  /*7030*/  I2FP.F32.U32 R3, R12 ;  /* 0x0000000c00037245 */ /* 0x001fca0000201000 */
[----:B------:R-:W-:-:S04]  /*7040*/  FMUL R3, R3, UR4 ;  /* 0x0000000403037c20 */ /* 0x000fc80008400000 */
[----:B------:R0:W1:Y:S02]  /*7050*/  F2I.U32.TRUNC.NTZ R20, R3 ;  /* 0x0000000300147305 */ /* 0x000064000020f000 */
[----:B----4-:R-:W-:Y:S05]  /*7060*/  @!P0 BRA `(.L_x_154) ;  /* 0x0000000000288947 */ /* 0x010fea0003800000 */
[----:B0-----:R-:W0:Y:S02]  /*7070*/  LDC R3, c[0x0][0x634] ;  /* 0x00018d00ff037b82 */ /* 0x001e240000000800 */
        /* <DEDUP_REMOVED lines=9> */
.L_x_154:
[----:B------:R-:W4:Y:S01]  /*7110*/  LDC.64 R28, c[0x0][0x640] ;  /* 0x00019000ff1c7b82 */ /* 0x000f220000000a00 */
[-CC-:B--2---:R-:W-:Y:S01]  /*7120*/  SHF.R.U64 R23, R8, R0.reuse, R9.reuse ;  /* 0x0000000008177219 */ /* 0x184fe20000001209 */
[----:B-1----:R-:W-:Y:S01]  /*7130*/  IMAD.MOV R20, RZ, RZ, -R20 ;  /* 0x000000ffff147224 */ /* 0x002fe200078e0a14 */
[----:B------:R-:W-:Y:S01]  /*7140*/  SHF.R.U32.HI R0, RZ, R0, R9 ;  /* 0x00000000ff007219 */ /* 0x000fe20000011609 */
[----:B------:R-:W-:Y:S01]  /*7150*/  ULDC UR4, c[0x0][0x154] ;  /* 0x0000550000047ab9 */ /* 0x000fe20000000800 */
[----:B0-----:R-:W-:Y:S01]  /*7160*/  IADD3 R3, P0, RZ, -R23, RZ ;  /* 0x80000017ff037210 */ /* 0x001fe20007f1e0ff */
[----:B------:R-:W-:Y:S02]  /*7170*/  IMAD R21, R21, R20, R12 ;  /* 0x0000001415157224 */ /* 0x000fe400078e020c */
[----:B------:R-:W0:Y:S01]  /*7180*/  LDC R6, c[0x0][0x618] ;  /* 0x00018600ff067b82 */ /* 0x000e220000000800 */
[----:B------:R-:W-:Y:S02]  /*7190*/  IMAD.MOV.U32 R7, RZ, RZ, 0x1 ;  /* 0x00000001ff077424 */ /* 0x000fe400078e00ff */
[----:B------:R-:W-:-:S04]  /*71a0*/  IMAD.X R5, RZ, RZ, ~R0, P0 ;  /* 0x000000ffff057224 */ /* 0x000fc800000e0e00 */
[-C--:B------:R-:W-:Y:S01]  /*71b0*/  IMAD R0, R5, R14.reuse, RZ ;  /* 0x0000000e05007224 */ /* 0x080fe200078e02ff */
[----:B------:R-:W1:Y:S01]  /*71c0*/  LDC R8, c[0x0][0x608] ;  /* 0x00018200ff087b82 */ /* 0x000e620000000800 */
[----:B------:R-:W-:-:S04]  /*71d0*/  IMAD.WIDE.U32 R4, R3, R14, R16 ;  /* 0x0000000e03047225 */ /* 0x000fc800078e0010 */
[----:B------:R-:W-:Y:S01]  /*71e0*/  IMAD R3, R3, R15, R0 ;  /* 0x0000000f03037224 */ /* 0x000fe200078e0200 */
[----:B------:R-:W-:Y:S02]  /*71f0*/  I2FP.F32.U32 R0, R24 ;  /* 0x0000001800007245 */ /* 0x000fe40000201000 */
[----:B------:R-:W2:Y:S01]  /*7200*/  LDC R26, c[0x0][0x658] ;  /* 0x00019600ff1a7b82 */ /* 0x000ea20000000800 */
[----:B------:R-:W-:Y:S01]  /*7210*/  IMAD.IADD R3, R5, 0x1, R3 ;  /* 0x0000000105037824 */ /* 0x000fe200078e0203 */
[----:B----4-:R-:W-:Y:S01]  /*7220*/  ISETP.NE.U32.AND P0, PT, R28, RZ, PT ;  /* 0x000000ff1c00720c */ /* 0x010fe20003f05070 */
[----:B------:R-:W-:Y:S01]  /*7230*/  FMUL R0, R0, UR4 ;  /* 0x0000000400007c20 */ /* 0x000fe20008400000 */
[----:B------:R-:W-:Y:S02]  /*7240*/  IMAD.MOV.U32 R5, RZ, RZ, -0x1 ;  /* 0xffffffffff057424 */ /* 0x000fe400078e00ff */
[----:B------:R-:W-:Y:S01]  /*7250*/  ISETP.NE.AND.EX P0, PT, R29, RZ, PT, P0 ;  /* 0x000000ff1d00720c */ /* 0x000fe20003f05300 */
[----:B------:R4:W2:Y:S01]  /*7260*/  F2I.U32.TRUNC.NTZ R13, R0 ;  /* 0x00000000000d7305 */ /* 0x0008a2000020f000 */
[----:B------:R-:W3:Y:S01]  /*7270*/  LDC R15, c[0x0][0x148] ;  /* 0x00005200ff0f7b82 */ /* 0x000ee20000000800 */
[----:B0-----:R-:W-:-:S02]  /*7280*/  SHF.R.U64 R12, R4, R6, R3 ;  /* 0x00000006040c7219 */ /* 0x001fc40000001203 */
[----:B------:R-:W-:-:S05]  /*7290*/  SHF.R.U32.HI R3, RZ, R6, R3 ;  /* 0x00000006ff037219 */ /* 0x000fca0000011603 */
[----:B------:R-:W0:Y:S01]  /*72a0*/  LDC R20, c[0x0][0x600] ;  /* 0x00018000ff147b82 */ /* 0x000e220000000800 */
[-CC-:B-1----:R-:W-:Y:S02]  /*72b0*/  SHF.R.U64 R10, R12, R8.reuse, R3.reuse ;  /* 0x000000080c0a7219 */ /* 0x182fe40000001203 */
[----:B------:R-:W-:-:S05]  /*72c0*/  SHF.R.U32.HI R3, RZ, R8, R3 ;  /* 0x00000008ff037219 */ /* 0x000fca0000011603 */
[----:B------:R-:W1:Y:S01]  /*72d0*/  LDC R27, c[0x0][0x648] ;  /* 0x00019200ff1b7b82 */ /* 0x000e620000000800 */
[-C--:B--2---:R-:W-:Y:S02]  /*72e0*/  SHF.L.U32 R4, R5, R26.reuse, RZ ;  /* 0x0000001a05047219 */ /* 0x084fe400000006ff */
[-CC-:B------:R-:W-:Y:S02]  /*72f0*/  SHF.R.U64 R14, R10, R26.reuse, R3.reuse ;  /* 0x0000001a0a0e7219 */ /* 0x180fe40000001203 */
[----:B------:R-:W-:Y:S02]  /*7300*/  SHF.R.U32.HI R5, RZ, R26, R3 ;  /* 0x0000001aff057219 */ /* 0x000fe40000011603 */
[----:B------:R-:W-:Y:S01]  /*7310*/  LOP3.LUT R25, RZ, R4, RZ, 0x33, !PT ;  /* 0x00000004ff197212 */ /* 0x000fe200078e33ff */
[----:B------:R-:W2:Y:S01]  /*7320*/  LDC R30, c[0x0][0x638] ;  /* 0x00018e00ff1e7b82 */ /* 0x000ea20000000800 */
[----:B------:R-:W-:Y:S01]  /*7330*/  SHF.L.U32 R26, R7, R26, RZ ;  /* 0x0000001a071a7219 */ /* 0x000fe200000006ff */
[----:B------:R-:W-:-:S06]  /*7340*/  IMAD.MOV.U32 R4, RZ, RZ, R14 ;  /* 0x000000ffff047224 */ /* 0x000fcc00078e000e */
[----:B------:R-:W0:Y:S01]  /*7350*/  LDC R31, c[0x0][0x610] ;  /* 0x00018400ff1f7b82 */ /* 0x000e220000000800 */
[----:B----4-:R-:W-:Y:S05]  /*7360*/  @!P0 BRA `(.L_x_155) ;  /* 0x0000000000288947 */ /* 0x010fea0003800000 */
[----:B------:R-:W4:Y:S02]  /*7370*/  LDC R3, c[0x0][0x64c] ;  /* 0x00019300ff037b82 */ /* 0x000f240000000800 */
[----:B----4-:R-:W-:-:S05]  /*7380*/  IADD3 R3, P0, R14, R3, RZ ;  /* 0x000000030e037210 */ /* 0x010fca0007f1e0ff */
        /* <DEDUP_REMOVED lines=8> */
.L_x_155:
[----:B------:R-:W-:Y:S01]  /*7410*/  ISETP.NE.AND P0, PT, R2, 0x1, PT ;  /* 0x000000010200780c */ /* 0x000fe20003f05270 */
[----:B0-----:R-:W-:Y:S01]  /*7420*/  VIADD R7, R20, 0xffffffff ;  /* 0xffffffff14077836 */ /* 0x001fe20000000000 */
[----:B-1----:R-:W-:Y:S01]  /*7430*/  SHF.R.U64 R0, R4, R27, R5 ;  /* 0x0000001b04007219 */ /* 0x002fe20000001205 */
[----:B------:R-:W-:Y:S01]  /*7440*/  IMAD.MOV R13, RZ, RZ, -R13 ;  /* 0x000000ffff0d7224 */ /* 0x000fe200078e0a0d */
[----:B------:R-:W-:Y:S01]  /*7450*/  LOP3.LUT R5, R10, R25, RZ, 0xc0, !PT ;  /* 0x000000190a057212 */ /* 0x000fe200078ec0ff */
[----:B------:R-:W-:Y:S01]  /*7460*/  IMAD.MOV.U32 R4, RZ, RZ, 0x1 ;  /* 0x00000001ff047424 */ /* 0x000fe200078e00ff */
[----:B------:R-:W-:Y:S01]  /*7470*/  LOP3.LUT R12, R12, R7, RZ, 0xc0, !PT ;  /* 0x000000070c0c7212 */ /* 0x000fe200078ec0ff */
[----:B------:R-:W-:Y:S02]  /*7480*/  IMAD.MOV R3, RZ, RZ, -R0 ;  /* 0x000000ffff037224 */ /* 0x000fe400078e0a00 */
[----:B------:R-:W-:Y:S02]  /*7490*/  IMAD R0, R26, R0, R5 ;  /* 0x000000001a007224 */ /* 0x000fe400078e0205 */
[----:B--2---:R-:W-:-:S02]  /*74a0*/  IMAD R3, R3, R30, R14 ;  /* 0x0000001e03037224 */ /* 0x004fc400078e020e */
[----:B---3--:R-:W-:Y:S02]  /*74b0*/  @P0 IMAD R21, R15, R13, R24 ;  /* 0x0000000d0f150224 */ /* 0x008fe400078e0218 */
[----:B------:R-:W-:Y:S01]  /*74c0*/  IMAD R5, R3, R20, R12 ;  /* 0x0000001403057224 */ /* 0x000fe200078e020c */
[----:B------:R-:W-:Y:S01]  /*74d0*/  PRMT R3, R4, 0x7610, R3 ;  /* 0x0000761004037816 */ /* 0x000fe20000000003 */
[----:B------:R-:W-:-:S05]  /*74e0*/  IMAD R0, R0, R31, R21 ;  /* 0x0000001f00007224 */ /* 0x000fca00078e0215 */
[----:B------:R-:W-:Y:S02]  /*74f0*/  SEL R90, R5, R0, !P0 ;  /* 0x00000000055a7207 */ /* 0x000fe40004000000 */
[----:B------:R-:W-:-:S07]  /*7500*/  SEL R0, R0, R5, !P0 ;  /* 0x0000000500007207 */ /* 0x000fce0004000000 */
.L_x_153:
[----:B------:R-:W-:Y:S01]  /*7510*/  LOP3.LUT P0, RZ, R3, 0xff, RZ, 0xc0, !PT ;  /* 0x000000ff03ff7812 */ /* 0x000fe2000780c0ff */
[----:B------:R-:W-:-:S12]  /*7520*/  IMAD.MOV.U32 R94, RZ, RZ, R0 ;  /* 0x000000ffff5e7224 */ /* 0x000fd800078e0000 */
[----:B------:R-:W-:Y:S05]  /*7530*/  @P0 BRA `(.L_x_156) ;  /* 0xffffff9800980947 */ /* 0x000fea000383ffff */
[----:B------:R-:W-:Y:S05]  /*7540*/  EXIT ;  /* 0x000000000000794d */ /* 0x000fea0003800000 */
.L_x_3:
[----:B0-----:R-:W-:Y:S01]  /*7550*/  ULDC.64 UR4, c[0x0][0x650] ;  /* 0x0001940000047ab9 */ /* 0x001fe20000000a00 */
        /* <DEDUP_REMOVED lines=25> */
.L_x_158:
[--C-:B------:R-:W-:Y:S01]  /*76f0*/  SHF.R.U64 R12, R10, R14, R11.reuse ;  /* 0x0000000e0a0c7219 */ /* 0x100fe2000000120b */
[----:B------:R-:W0:Y:S01]  /*7700*/  LDC R22, c[0x0][0x618] ;  /* 0x00018600ff167b82 */ /* 0x000e220000000800 */
[----:B------:R-:W-:Y:S01]  /*7710*/  I2FP.F32.U32 R6, R4 ;  /* 0x0000000400067245 */ /* 0x000fe20000201000 */
[----:B------:R-:W-:Y:S01]  /*7720*/  ULDC UR4, c[0x0][0x150] ;  /* 0x0000540000047ab9 */ /* 0x000fe20000000800 */
[----:B------:R-:W-:Y:S02]  /*7730*/  SHF.R.U32.HI R5, RZ, R14, R11 ;  /* 0x0000000eff057219 */ /* 0x000fe4000001160b */
[----:B------:R-:W-:Y:S01]  /*7740*/  IADD3 R9, P0, RZ, -R12, RZ ;  /* 0x8000000cff097210 */ /* 0x000fe20007f1e0ff */
[----:B------:R-:W-:Y:S01]  /*7750*/  FMUL R11, R6, UR4 ;  /* 0x00000004060b7c20 */ /* 0x000fe20008400000 */
[----:B------:R-:W-:Y:S01]  /*7760*/  ULDC UR4, c[0x0][0x154] ;  /* 0x0000550000047ab9 */ /* 0x000fe20000000800 */
[----:B------:R-:W1:Y:S02]  /*7770*/  LDC.64 R24, c[0x0][0x640] ;  /* 0x00019000ff187b82 */ /* 0x000e640000000a00 */
[----:B------:R-:W-:-:S02]  /*7780*/  IMAD.X R5, RZ, RZ, ~R5, P0 ;  /* 0x000000ffff057224 */ /* 0x000fc400000e0e05 */
[----:B------:R-:W2:Y:S01]  /*7790*/  F2I.U32.TRUNC.NTZ R11, R11 ;  /* 0x0000000b000b7305 */ /* 0x000ea2000020f000 */
[----:B------:R-:W-:-:S03]  /*77a0*/  IMAD.WIDE.U32 R6, R9, R20, R16 ;  /* 0x0000001409067225 */ /* 0x000fc600078e0010 */
[----:B------:R-:W3:Y:S01]  /*77b0*/  LDC R13, c[0x0][0x144] ;  /* 0x00005100ff0d7b82 */ /* 0x000ee20000000800 */
[----:B------:R-:W-:-:S04]  /*77c0*/  IMAD R8, R5, R20, RZ ;  /* 0x0000001405087224 */ /* 0x000fc800078e02ff */
[----:B------:R-:W-:Y:S02]  /*77d0*/  IMAD R5, R9, R21, R8 ;  /* 0x0000001509057224 */ /* 0x000fe400078e0208 */
[----:B------:R-:W-:Y:S01]  /*77e0*/  IMAD.MOV.U32 R8, RZ, RZ, -0x1 ;  /* 0xffffffffff087424 */ /* 0x000fe200078e00ff */
[----:B------:R-:W4:Y:S01]  /*77f0*/  LDC R14, c[0x0][0x608] ;  /* 0x00018200ff0e7b82 */ /* 0x000f220000000800 */
[----:B------:R-:W-:Y:S01]  /*7800*/  IMAD.IADD R5, R7, 0x1, R5 ;  /* 0x0000000107057824 */ /* 0x000fe200078e0205 */
[----:B------:R-:W-:-:S04]  /*7810*/  I2FP.F32.U32 R7, R3 ;  /* 0x0000000300077245 */ /* 0x000fc80000201000 */
[-C--:B0-----:R-:W-:Y:S01]  /*7820*/  SHF.R.U64 R10, R6, R22.reuse, R5 ;  /* 0x00000016060a7219 */ /* 0x081fe20000001205 */
[----:B--2---:R-:W-:Y:S01]  /*7830*/  IMAD.MOV R6, RZ, RZ, -R11 ;  /* 0x000000ffff067224 */ /* 0x004fe200078e0a0b */
[----:B------:R-:W0:Y:S01]  /*7840*/  LDC R9, c[0x0][0x658] ;  /* 0x00019600ff097b82 */ /* 0x000e220000000800 */
[----:B-1----:R-:W-:Y:S01]  /*7850*/  ISETP.NE.U32.AND P0, PT, R24, RZ, PT ;  /* 0x000000ff1800720c */ /* 0x002fe20003f05070 */
[----:B------:R-:W-:Y:S01]  /*7860*/  FMUL R7, R7, UR4 ;  /* 0x0000000407077c20 */ /* 0x000fe20008400000 */
[----:B------:R-:W-:Y:S02]  /*7870*/  SHF.R.U32.HI R5, RZ, R22, R5 ;  /* 0x00000016ff057219 */ /* 0x000fe40000011605 */
[----:B------:R-:W-:-:S03]  /*7880*/  ISETP.NE.AND.EX P0, PT, R25, RZ, PT, P0 ;  /* 0x000000ff1900720c */ /* 0x000fc60003f05300 */
[----:B------:R-:W1:Y:S01]  /*7890*/  LDC R20, c[0x0][0x148] ;  /* 0x00005200ff147b82 */ /* 0x000e620000000800 */
[----:B---3--:R-:W-:Y:S02]  /*78a0*/  IMAD R23, R13, R6, R4 ;  /* 0x000000060d177224 */ /* 0x008fe400078e0204 */
[----:B------:R-:W-:-:S05]  /*78b0*/  IMAD.MOV.U32 R6, RZ, RZ, 0x1 ;  /* 0x00000001ff067424 */ /* 0x000fca00078e00ff */
[----:B------:R-:W2:Y:S01]  /*78c0*/  LDC R21, c[0x0][0x600] ;  /* 0x00018000ff157b82 */ /* 0x000ea20000000800 */
[-CC-:B----4-:R-:W-:Y:S02]  /*78d0*/  SHF.R.U64 R13, R10, R14.reuse, R5.reuse ;  /* 0x0000000e0a0d7219 */ /* 0x190fe40000001205 */
[----:B------:R-:W-:Y:S02]  /*78e0*/  SHF.R.U32.HI R4, RZ, R14, R5 ;  /* 0x0000000eff047219 */ /* 0x000fe40000011605 */
[----:B------:R3:W4:Y:S03]  /*78f0*/  F2I.U32.TRUNC.NTZ R14, R7 ;  /* 0x00000007000e7305 */ /* 0x000726000020f000 */
[----:B------:R-:W1:Y:S01]  /*7900*/  LDC R26, c[0x0][0x648] ;  /* 0x00019200ff1a7b82 */ /* 0x000e620000000800 */
[-C--:B0-----:R-:W-:Y:S02]  /*7910*/  SHF.R.U64 R15, R13, R9.reuse, R4 ;  /* 0x000000090d0f7219 */ /* 0x081fe40000001204 */
[----:B------:R-:W-:-:S02]  /*7920*/  SHF.L.U32 R8, R8, R9, RZ ;  /* 0x0000000908087219 */ /* 0x000fc400000006ff */
[-C--:B------:R-:W-:Y:S01]  /*7930*/  SHF.R.U32.HI R5, RZ, R9.reuse, R4 ;  /* 0x00000009ff057219 */ /* 0x080fe20000011604 */
[----:B------:R-:W-:Y:S01]  /*7940*/  IMAD.MOV.U32 R4, RZ, RZ, R15 ;  /* 0x000000ffff047224 */ /* 0x000fe200078e000f */
[----:B------:R-:W-:Y:S01]  /*7950*/  SHF.L.U32 R22, R6, R9, RZ ;  /* 0x0000000906167219 */ /* 0x000fe200000006ff */
[----:B------:R-:W0:Y:S01]  /*7960*/  LDC R27, c[0x0][0x638] ;  /* 0x00018e00ff1b7b82 */ /* 0x000e220000000800 */
[----:B------:R-:W-:-:S07]  /*7970*/  LOP3.LUT R28, RZ, R8, RZ, 0x33, !PT ;  /* 0x00000008ff1c7212 */ /* 0x000fce00078e33ff */
        /* <DEDUP_REMOVED lines=12> */
.L_x_159:
[----:B------:R-:W-:Y:S01]  /*7a40*/  ISETP.NE.AND P0, PT, R2, 0x1, PT ;  /* 0x000000010200780c */ /* 0x000fe20003f05270 */
[----:B--2---:R-:W-:Y:S01]  /*7a50*/  VIADD R7, R21, 0xffffffff ;  /* 0xffffffff15077836 */ /* 0x004fe20000000000 */
[----:B-1----:R-:W-:Y:S01]  /*7a60*/  SHF.R.U64 R5, R4, R26, R5 ;  /* 0x0000001a04057219 */ /* 0x002fe20000001205 */
[----:B------:R-:W-:Y:S01]  /*7a70*/  IMAD.MOV R14, RZ, RZ, -R14 ;  /* 0x000000ffff0e7224 */ /* 0x000fe200078e0a0e */
[----:B------:R-:W-:Y:S01]  /*7a80*/  LOP3.LUT R4, R13, R28, RZ, 0xc0, !PT ;  /* 0x0000001c0d047212 */ /* 0x000fe200078ec0ff */
[----:B------:R-:W-:Y:S01]  /*7a90*/  IMAD.MOV.U32 R8, RZ, RZ, R12 ;  /* 0x000000ffff087224 */ /* 0x000fe200078e000c */
[----:B------:R-:W-:Y:S01]  /*7aa0*/  LOP3.LUT R10, R10, R7, RZ, 0xc0, !PT ;  /* 0x000000070a0a7212 */ /* 0x000fe200078ec0ff */
[----:B------:R-:W-:Y:S02]  /*7ab0*/  IMAD.MOV R6, RZ, RZ, -R5 ;  /* 0x000000ffff067224 */ /* 0x000fe400078e0a05 */
[----:B------:R-:W-:-:S04]  /*7ac0*/  IMAD R4, R22, R5, R4 ;  /* 0x0000000516047224 */ /* 0x000fc800078e0204 */
[----:B------:R-:W-:Y:S02]  /*7ad0*/  @P0 IMAD R23, R20, R14, R3 ;  /* 0x0000000e14170224 */ /* 0x000fe400078e0203 */
[----:B0-----:R-:W-:Y:S02]  /*7ae0*/  IMAD R3, R6, R27, R15 ;  /* 0x0000001b06037224 */ /* 0x001fe400078e020f */
[----:B------:R-:W-:Y:S02]  /*7af0*/  IMAD R7, R4, R29, R23 ;  /* 0x0000001d04077224 */ /* 0x000fe400078e0217 */
[----:B------:R-:W-:Y:S02]  /*7b00*/  IMAD R4, R3, R21, R10 ;  /* 0x0000001503047224 */ /* 0x000fe400078e020a */
[----:B------:R-:W-:-:S03]  /*7b10*/  IMAD.MOV.U32 R6, RZ, RZ, 0x1 ;  /* 0x00000001ff067424 */ /* 0x000fc600078e00ff */
[----:B------:R-:W-:Y:S02]  /*7b20*/  SEL R9, R4, R7, !P0 ;  /* 0x0000000704097207 */ /* 0x000fe40004000000 */
[----:B------:R-:W-:-:S07]  /*7b30*/  SEL R7, R7, R4, !P0 ;  /* 0x0000000407077207 */ /* 0x000fce0004000000 */
.L_x_157:
[----:B------:R-:W-:-:S08]  /*7b40*/  NOP ;  /* 0x0000000000007918 */ /* 0x000fd00000000000 */
[----:B------:R-:W0:-:S00]  /*7b50*/  USETMAXREG.DEALLOC.CTAPOOL 0x28 ;  /* 0x00000028000079c8 */ /* 0x000e0000080e0500 */
[----:B0-----:R-:W-:-:S13]  /*7b60*/  ISETP.NE.AND P0, PT, R0, RZ, PT ;  /* 0x000000ff0000720c */ /* 0x001fda0003f05270 */
[----:B------:R-:W-:Y:S05]  /*7b70*/  @P0 EXIT ;  /* 0x000000000000094d */ /* 0x000fea0003800000 */
[----:B------:R-:W-:Y:S01]  /*7b80*/  LOP3.LUT P0, RZ, R6, 0xff, RZ, 0xc0, !PT ;  /* 0x000000ff06ff7812 */ /* 0x000fe2000780c0ff */
[----:B------:R-:W-:Y:S02]  /*7b90*/  IMAD.MOV.U32 R0, RZ, RZ, 0x1 ;  /* 0x00000001ff007424 */ /* 0x000fe400078e00ff */
[----:B------:R-:W-:-:S10]  /*7ba0*/  IMAD.MOV.U32 R12, RZ, RZ, RZ ;  /* 0x000000ffff0c7224 */ /* 0x000fd400078e00ff */
[----:B------:R-:W-:Y:S05]  /*7bb0*/  @!P0 BRA `(.L_x_160) ;  /* 0x0000000c00388947 */ /* 0x000fea0003800000 */
[----:B------:R-:W0:Y:S01]  /*7bc0*/  LDC R0, c[0x0][0x28c] ;  /* 0x0000a300ff007b82 */ /* 0x000e220000000800 */
[----:B------:R-:W-:Y:S01]  /*7bd0*/  ULDC UR5, c[0x0][0x600] ;  /* 0x0001800000057ab9 */ /* 0x000fe20000000800 */
[----:B------:R-:W-:Y:S01]  /*7be0*/  ULDC UR4, c[0x0][0xc] ;  /* 0x0000030000047ab9 */ /* 0x000fe20000000800 */
[----:B------:R-:W-:Y:S01]  /*7bf0*/  UIADD3 UR16, UR5, -0x1, URZ ;  /* 0xffffffff05107890 */ /* 0x000fe2000fffe03f */
[C---:B------:R-:W-:Y:S01]  /*7c00*/  LOP3.LUT P2, RZ, R18.reuse, 0x7f, RZ, 0xc0, !PT ;  /* 0x0000007f12ff7812 */ /* 0x040fe2000784c0ff */
[----:B------:R-:W-:Y:S01]  /*7c10*/  ULDC UR6, c[0x0][0x658] ;  /* 0x0001960000067ab9 */ /* 0x000fe20000000800 */
[----:B------:R-:W-:Y:S01]  /*7c20*/  ULDC UR5, c[0x0][0x10] ;  /* 0x0000040000057ab9 */ /* 0x000fe20000000800 */
[----:B------:R-:W-:Y:S01]  /*7c30*/  UMOV UR7, 0xffffffff ;  /* 0xffffffff00077882 */ /* 0x000fe20000000000 */
[----:B------:R-:W-:Y:S01]  /*7c40*/  UMOV UR8, 0x1 ;  /* 0x0000000100087882 */ /* 0x000fe20000000000 */
[----:B------:R-:W-:Y:S01]  /*7c50*/  UIMAD.WIDE.U32 UR4, UR4, UR5, URZ ;  /* 0x00000005040472a5 */ /* 0x000fe2000f8e003f */
[----:B------:R-:W-:Y:S01]  /*7c60*/  LOP3.LUT P0, RZ, R18, 0x1f, RZ, 0xc0, !PT ;  /* 0x0000001f12ff7812 */ /* 0x000fe2000780c0ff */
[----:B------:R-:W-:Y:S01]  /*7c70*/  USHF.L.U32 UR7, UR7, UR6, URZ ;  /* 0x0000000607077299 */ /* 0x000fe2000800063f */
[----:B------:R-:W-:Y:S01]  /*7c80*/  BSSY B0, `(.L_x_160) ;  /* 0x00000c1000007945 */ /* 0x000fe20003800000 */
[----:B------:R-:W-:Y:S01]  /*7c90*/  USHF.L.U32 UR18, UR8, UR6, URZ ;  /* 0x0000000608127299 */ /* 0x000fe2000800063f */
[----:B------:R-:W-:Y:S01]  /*7ca0*/  IMAD.MOV.U32 R13, RZ, RZ, 0x1 ;  /* 0x00000001ff0d7424 */ /* 0x000fe200078e00ff */
[----:B------:R-:W-:Y:S01]  /*7cb0*/  LOP3.LUT R11, R19, 0x2, RZ, 0xfc, !PT ;  /* 0x00000002130b7812 */ /* 0x000fe200078efcff */
[----:B------:R-:W-:Y:S01]  /*7cc0*/  ULDC UR6, c[0x0][0x14] ;  /* 0x0000050000067ab9 */ /* 0x000fe20000000800 */
[----:B------:R-:W-:Y:S01]  /*7cd0*/  PLOP3.LUT P0, PT, P0, P2, PT, 0x8a, 0x0 ;  /* 0x000000000000781c */ /* 0x000fe20000705172 */
[----:B------:R-:W-:Y:S01]  /*7ce0*/  UIMAD.WIDE.U32 UR20, UR4, UR6, URZ ;  /* 0x00000006041472a5 */ /* 0x000fe2000f8e003f */
[----:B------:R-:W-:Y:S01]  /*7cf0*/  IMAD.MOV.U32 R12, RZ, RZ, RZ ;  /* 0x000000ffff0c7224 */ /* 0x000fe200078e00ff */
[----:B------:R-:W-:-:S02]  /*7d00*/  UIMAD UR13, UR5, UR6, URZ ;  /* 0x00000006050d72a4 */ /* 0x000fc4000f8e023f */
[----:B------:R-:W-:Y:S01]  /*7d10*/  ULOP3.LUT UR17, URZ, UR7, URZ, 0x33, !UPT ;  /* 0x000000073f117292 */ /* 0x000fe2000f8e333f */
[----:B0-----:R-:W-:Y:S01]  /*7d20*/  VIADD R0, R0, 0x3f ;  /* 0x0000003f00007836 */ /* 0x001fe20000000000 */
[----:B------:R-:W-:Y:S01]  /*7d30*/  UIADD3 UR13, UR21, UR13, URZ ;  /* 0x0000000d150d7290 */ /* 0x000fe2000fffe03f */
[----:B------:R-:W-:-:S03]  /*7d40*/  ULDC.64 UR22, c[0x0][0x198] ;  /* 0x0000660000167ab9 */ /* 0x000fc60000000a00 */
[----:B------:R-:W-:-:S04]  /*7d50*/  SHF.R.S32.HI R3, RZ, 0x1f, R0 ;  /* 0x0000001fff037819 */ /* 0x000fc80000011400 */
[----:B------:R-:W-:Y:S01]  /*7d60*/  LEA.HI R3, R3, R0, RZ, 0x6 ;  /* 0x0000000003037211 */ /* 0x000fe200078f30ff */
[----:B------:R-:W-:-:S03]  /*7d70*/  IMAD.MOV.U32 R0, RZ, RZ, 0x1 ;  /* 0x00000001ff007424 */ /* 0x000fc600078e00ff */
[----:B------:R-:W-:-:S04]  /*7d80*/  SHF.R.S32.HI R3, RZ, 0x6, R3 ;  /* 0x00000006ff037819 */ /* 0x000fc80000011403 */
[----:B------:R-:W-:-:S07]  /*7d90*/  IADD3 R10, R3, 0x1, RZ ;  /* 0x00000001030a7810 */ /* 0x000fce0007ffe0ff */
.L_x_172:
[----:B------:R-:W-:-:S03]  /*7da0*/  UMOV UR4, 0xffffffff ;  /* 0xffffffff00047882 */ /* 0x000fc60000000000 */
[----:B------:R-:W-:Y:S05]  /*7db0*/  BRA.DIV UR4, `(.L_x_161) ;  /* 0x0000001204107947 */ /* 0x000fea000b800000 */
[----:B------:R-:W-:-:S13]  /*7dc0*/  ELECT P6, URZ, PT ;  /* 0x00000000003f782f */ /* 0x000fda00038c0000 */
.L_x_186:
[----:B------:R-:W0:Y:S01]  /*7dd0*/  LDC R4, c[0x0][0x28c] ;  /* 0x0000a300ff047b82 */ /* 0x000e220000000800 */
[----:B------:R-:W-:Y:S01]  /*7de0*/  BSSY B1, `(.L_x_162) ;  /* 0x0000037000017945 */ /* 0x000fe20003800000 */
[----:B0-----:R-:W-:-:S13]  /*7df0*/  ISETP.LT.OR P6, PT, R4, 0x1, !P6 ;  /* 0x000000010400780c */ /* 0x001fda00077c1670 */
[----:B------:R-:W-:Y:S05]  /*7e00*/  @P6 BRA `(.L_x_163) ;  /* 0x0000000000d06947 */ /* 0x000fea0003800000 */
[----:B------:R-:W-:Y:S02]  /*7e10*/  IMAD.SHL.U32 R15, R9, 0x40, RZ ;  /* 0x00000040090f7824 */ /* 0x000fe400078e00ff */
[----:B------:R-:W-:Y:S02]  /*7e20*/  IMAD.SHL.U32 R18, R7, 0x100, RZ ;  /* 0x0000010007127824 */ /* 0x000fe400078e00ff */
[----:B------:R-:W-:Y:S02]  /*7e30*/  IMAD.MOV.U32 R20, RZ, RZ, RZ ;  /* 0x000000ffff147224 */ /* 0x000fe400078e00ff */
[----:B------:R-:W-:Y:S02]  /*7e40*/  IMAD.MOV.U32 R4, RZ, RZ, R10 ;  /* 0x000000ffff047224 */ /* 0x000fe400078e000a */
[----:B------:R-:W-:Y:S02]  /*7e50*/  IMAD.MOV.U32 R5, RZ, RZ, R0 ;  /* 0x000000ffff057224 */ /* 0x000fe400078e0000 */
[----:B------:R-:W-:-:S07]  /*7e60*/  IMAD.MOV.U32 R6, RZ, RZ, R12 ;  /* 0x000000ffff067224 */ /* 0x000fce00078e000c */
.L_x_167:
[----:B------:R-:W0:Y:S01]  /*7e70*/  S2R R14, SR_CgaCtaId ;  /* 0x00000000000e7919 */ /* 0x000e220000008800 */
[----:B------:R-:W-:Y:S01]  /*7e80*/  MOV R7, 0x400 ;  /* 0x0000040000077802 */ /* 0x000fe20000000f00 */
[----:B------:R-:W1:Y:S03]  /*7e90*/  @!P2 LDC R9, c[0x0][0x500] ;  /* 0x00014000ff09ab82 */ /* 0x000e660000000800 */
[----:B0-----:R-:W-:Y:S02]  /*7ea0*/  LEA R21, R14, R7, 0x18 ;  /* 0x000000070e157211 */ /* 0x001fe400078ec0ff */
[----:B------:R-:W-:-:S03]  /*7eb0*/  SHF.L.U32 R7, R5, 0x1f, RZ ;  /* 0x0000001f05077819 */ /* 0x000fc600000006ff */
[----:B------:R-:W-:-:S04]  /*7ec0*/  IMAD R14, R6, 0x8, R21 ;  /* 0x00000008060e7824 */ /* 0x000fc800078e0215 */
[----:B------:R-:W0:Y:S02]  /*7ed0*/  SYNCS.PHASECHK.TRANS64.TRYWAIT P1, [R14+URZ+0x38], R7 ;  /* 0x000038070e0075a7 */ /* 0x000e24000802017f */
[----:B01----:R-:W-:Y:S05]  /*7ee0*/  @!P1 BRA `(.L_x_164) ;  /* 0x0000000c00e49947 */ /* 0x003fea0003800000 */
.L_x_187:
[----:B0-----:R-:W-:Y:S01]  /*7ef0*/  PRMT R7, R11, 0x9910, RZ ;  /* 0x000099100b077816 */ /* 0x001fe200000000ff */
[----:B------:R0:W-:Y:S03]  /*7f00*/  @!P2 SYNCS.ARRIVE.TRANS64 RZ, [R14+URZ], R9 ;  /* 0x000000090effa9a7 */ /* 0x0001e6000800003f */
[----:B------:R-:W-:-:S13]  /*7f10*/  ISETP.NE.AND P1, PT, R7, 0x2, PT ;  /* 0x000000020700780c */ /* 0x000fda0003f25270 */
[----:B0-----:R-:W-:Y:S05]  /*7f20*/  @P1 BRA `(.L_x_165) ;  /* 0x0000000000041947 */ /* 0x001fea0003800000 */
[----:B------:R-:W-:Y:S01]  /*7f30*/  BPT.TRAP 0x1 ;  /* 0x000000040000795c */ /* 0x000fe20000300000 */
.L_x_165:
[----:B------:R-:W-:Y:S05]  /*7f40*/  @P0 BRA `(.L_x_166) ;  /* 0x0000000000040947 */ /* 0x000fea0003800000 */
[----:B------:R-:W-:Y:S01]  /*7f50*/  BPT.TRAP 0x1 ;  /* 0x000000040000795c */ /* 0x000fe20000300000 */
.L_x_166:
[--C-:B------:R-:W-:Y:S01]  /*7f60*/  IMAD R7, R6, 0x8000, R21.reuse ;  /* 0x0000800006077824 */ /* 0x100fe200078e0215 */
[----:B------:R-:W-:Y:S01]  /*7f70*/  R2UR UR9, R14 ;  /* 0x000000000e0972ca */ /* 0x000fe200000e0000 */
[----:B------:R-:W-:Y:S01]  /*7f80*/  IMAD R21, R6, 0x2000, R21 ;  /* 0x0000200006157824 */ /* 0x000fe200078e0215 */
[----:B------:R-:W-:Y:S01]  /*7f90*/  UIADD3 UR4, UP0, UR22, 0xf0, URZ ;  /* 0x000000f016047890 */ /* 0x000fe2000ff1e03f */
[----:B------:R-:W-:Y:S01]  /*7fa0*/  VIADD R4, R4, 0xffffffff ;  /* 0xffffffff04047836 */ /* 0x000fe20000000000 */
[----:B------:R-:W-:Y:S01]  /*7fb0*/  R2UR UR5, R7 ;  /* 0x00000000070572ca */ /* 0x000fe200000e0000 */
[----:B------:R-:W-:Y:S01]  /*7fc0*/  UIADD3 UR24, UP1, UR22, 0x1f0, URZ ;  /* 0x000001f016187890 */ /* 0x000fe2000ff3e03f */
[----:B------:R-:W-:Y:S01]  /*7fd0*/  R2UR UR8, R21 ;  /* 0x00000000150872ca */ /* 0x000fe200000e0000 */
[----:B------:R-:W-:Y:S01]  /*7fe0*/  VIADD R6, R6, 0x1 ;  /* 0x0000000106067836 */ /* 0x000fe20000000000 */
[----:B------:R-:W-:Y:S01]  /*7ff0*/  R2UR UR11, R18 ;  /* 0x00000000120b72ca */ /* 0x000fe200000e0000 */
[----:B------:R-:W-:Y:S01]  /*8000*/  UIADD3.X UR25, URZ, UR23, URZ, UP1, !UPT ;  /* 0x000000173f197290 */ /* 0x000fe20008ffe43f */
[----:B------:R-:W-:Y:S01]  /*8010*/  R2UR UR10, R20 ;  /* 0x00000000140a72ca */ /* 0x000fe200000e0000 */
[----:B------:R-:W-:Y:S01]  /*8020*/  UMOV UR6, 0x0 ;  /* 0x0000000000067882 */ /* 0x000fe20000000000 */
[----:B------:R-:W-:Y:S01]  /*8030*/  R2UR UR12, R8 ;  /* 0x00000000080c72ca */ /* 0x000fe200000e0000 */
[----:B------:R-:W-:Y:S01]  /*8040*/  UMOV UR7, 0x10000000 ;  /* 0x1000000000077882 */ /* 0x000fe20000000000 */
[----:B------:R-:W-:Y:S01]  /*8050*/  R2UR UR19, R15 ;  /* 0x000000000f1372ca */ /* 0x000fe200000e0000 */
[----:B------:R-:W-:Y:S01]  /*8060*/  VIADD R20, R20, 0x40 ;  /* 0x0000004014147836 */ /* 0x000fe20000000000 */
[----:B------:R-:W-:Y:S01]  /*8070*/  ISETP.GT.AND P3, PT, R4, 0x1, PT ;  /* 0x000000010400780c */ /* 0x000fe20003f64270 */
[----:B------:R-:W-:Y:S01]  /*8080*/  UIADD3 UR14, UR5, 0x180, URZ ;  /* 0x00000180050e7890 */ /* 0x000fe2000fffe03f */
[----:B------:R-:W-:Y:S01]  /*8090*/  ISETP.NE.AND P1, PT, R6, 0x7, PT ;  /* 0x000000070600780c */ /* 0x000fe20003f25270 */
[----:B------:R-:W-:-:S02]  /*80a0*/  UIADD3.X UR5, URZ, UR23, URZ, UP0, !UPT ;  /* 0x000000173f057290 */ /* 0x000fc400087fe43f */
[----:B------:R-:W-:Y:S01]  /*80b0*/  UIADD3 UR15, UR8, 0x38180, URZ ;  /* 0x00038180080f7890 */ /* 0x000fe2000fffe03f */
[----:B------:R-:W-:Y:S02]  /*80c0*/  SEL R14, RZ, 0x1, P1 ;  /* 0x00000001ff0e7807 */ /* 0x000fe40000800000 */
[----:B------:R-:W-:Y:S01]  /*80d0*/  UMOV UR8, UR14 ;  /* 0x0000000e00087c82 */ /* 0x000fe20008000000 */
[----:B------:R-:W-:Y:S02]  /*80e0*/  SEL R6, R6, RZ, P1 ;  /* 0x000000ff06067207 */ /* 0x000fe40000800000 */
[----:B------:R-:W-:Y:S01]  /*80f0*/  LOP3.LUT R5, R5, R14, RZ, 0x3c, !PT ;  /* 0x0000000e05057212 */ /* 0x000fe200078e3cff */
[----:B------:R0:W-:Y:S02]  /*8100*/  UTMALDG.3D [UR8], [UR4], desc[UR6] ;  /* 0x00000608040075b4 */ /* 0x0001e40008011000 */
[----:B0-----:R-:W-:Y:S01]  /*8110*/  UMOV UR8, UR15 ;  /* 0x0000000f00087c82 */ /* 0x001fe20008000000 */
[----:B------:R-:W-:-:S02]  /*8120*/  UMOV UR11, UR19 ;  /* 0x00000013000b7c82 */ /* 0x000fc40008000000 */
[----:B------:R0:W-:Y:S02]  /*8130*/  UTMALDG.3D [UR8], [UR24], desc[UR6] ;  /* 0x00000608180075b4 */ /* 0x0001e40008011000 */
[----:B0-----:R-:W-:Y:S05]  /*8140*/  @P3 BRA `(.L_x_167) ;  /* 0xfffffffc00483947 */ /* 0x001fea000383ffff */
.L_x_163:
[----:B------:R-:W-:Y:S05]  /*8150*/  BSYNC B1 ;  /* 0x0000000000017941 */ /* 0x000fea0003800000 */
.L_x_162:
[----:B------:R-:W-:Y:S01]  /*8160*/  LOP3.LUT P4, RZ, R13, 0xff, RZ, 0xc0, !PT ;  /* 0x000000ff0dff7812 */ /* 0x000fe2000788c0ff */
[C---:B------:R-:W-:Y:S01]  /*8170*/  IMAD.IADD R12, R3.reuse, 0x1, R12 ;  /* 0x00000001030c7824 */ /* 0x040fe200078e020c */
[----:B------:R-:W-:Y:S01]  /*8180*/  ULDC.64 UR4, c[0x0][0x650] ;  /* 0x0001940000047ab9 */ /* 0x000fe20000000a00 */
[C---:B------:R-:W-:Y:S01]  /*8190*/  ISETP.GE.U32.AND P3, PT, R3.reuse, 0x7, PT ;  /* 0x000000070300780c */ /* 0x040fe20003f66070 */
[----:B------:R-:W-:Y:S01]  /*81a0*/  BSSY B1, `(.L_x_168) ;  /* 0x000006c000017945 */ /* 0x000fe20003800000 */
[C---:B------:R-:W-:Y:S01]  /*81b0*/  IMAD.WIDE.U32 R4, R12.reuse, 0x24924925, RZ ;  /* 0x249249250c047825 */ /* 0x040fe200078e00ff */
[C---:B------:R-:W-:Y:S02]  /*81c0*/  ISETP.GT.U32.AND P1, PT, R12.reuse, 0x6, PT ;  /* 0x000000060c00780c */ /* 0x040fe40003f24070 */
[----:B------:R-:W-:Y:S01]  /*81d0*/  PRMT R13, RZ, 0x7610, R13 ;  /* 0x00007610ff0d7816 */ /* 0x000fe2000000000d */
[----:B------:R-:W-:Y:S01]  /*81e0*/  IMAD.IADD R4, R12, 0x1, -R5 ;  /* 0x000000010c047824 */ /* 0x000fe200078e0a05 */
[----:B------:R-:W-:Y:S01]  /*81f0*/  ISETP.LT.U32.AND P1, PT, R3, 0x7, P1 ;  /* 0x000000070300780c */ /* 0x000fe20000f21070 */
[----:B------:R-:W-:-:S02]  /*8200*/  IMAD.MOV.U32 R9, RZ, RZ, -0x1 ;  /* 0xffffffffff097424 */ /* 0x000fc400078e00ff */
[----:B------:R-:W0:Y:S01]  /*8210*/  @P4 S2R R7, SR_CgaCtaId ;  /* 0x0000000000074919 */ /* 0x000e220000008800 */
[----:B------:R-:W-:Y:S01]  /*8220*/  @P4 MOV R6, 0x400 ;  /* 0x0000040000064802 */ /* 0x000fe20000000f00 */
[----:B------:R-:W-:Y:S01]  /*8230*/  IMAD.MOV.U32 R8, RZ, RZ, -0x1 ;  /* 0xffffffffff087424 */ /* 0x000fe200078e00ff */
[----:B------:R-:W-:-:S04]  /*8240*/  LEA.HI R4, R4, R5, RZ, 0x1f ;  /* 0x0000000504047211 */ /* 0x000fc800078ff8ff */
[--C-:B------:R-:W-:Y:S02]  /*8250*/  SHF.R.U32.HI R5, RZ, 0x2, R4.reuse ;  /* 0x00000002ff057819 */ /* 0x100fe40000011604 */
[----:B------:R-:W-:-:S03]  /*8260*/  PRMT R4, RZ, 0x7610, R4 ;  /* 0x00007610ff047816 */ /* 0x000fc60000000004 */
[----:B------:R-:W-:Y:S01]  /*8270*/  IMAD R12, R5, -0x7, R12 ;  /* 0xfffffff9050c7824 */ /* 0x000fe200078e020c */
[----:B0-----:R-:W-:Y:S02]  /*8280*/  @P4 LEA R6, R7, R6, 0x18 ;  /* 0x0000000607064211 */ /* 0x001fe400078ec0ff */
[----:B------:R-:W-:Y:S02]  /*8290*/  SEL R7, RZ, 0x1, !P1 ;  /* 0x00000001ff077807 */ /* 0x000fe40004800000 */
[----:B------:R-:W-:Y:S01]  /*82a0*/  IADD3 R16, P1, R16, UR20, RZ ;  /* 0x0000001410107c10 */ /* 0x000fe2000ff3e0ff */
[----:B------:R0:W-:Y:S01]  /*82b0*/  @P4 SYNCS.ARRIVE.TRANS64.A1T0 RZ, [R6+URZ+0x88], RZ ;  /* 0x000088ff06ff49a7 */ /* 0x0001e2000810003f */
[----:B------:R-:W-:Y:S01]  /*82c0*/  LOP3.LUT R0, R0, R7, RZ, 0x3c, !PT ;  /* 0x0000000700007212 */ /* 0x000fe200078e3cff */
[----:B------:R-:W-:Y:S01]  /*82d0*/  IMAD.MOV.U32 R7, RZ, RZ, -0x1 ;  /* 0xffffffffff077424 */ /* 0x000fe200078e00ff */
[----:B------:R-:W-:Y:S02]  /*82e0*/  IADD3.X R17, R17, UR13, RZ, P1, !PT ;  /* 0x0000000d11117c10 */ /* 0x000fe40008ffe4ff */
[----:B------:R-:W-:-:S02]  /*82f0*/  ISETP.GE.U32.AND P1, PT, R16, UR4, PT ;  /* 0x0000000410007c0c */ /* 0x000fc4000bf26070 */
[----:B------:R-:W-:Y:S02]  /*8300*/  @P3 LOP3.LUT R0, R0, 0x1, R5, 0x78, !PT ;  /* 0x0000000100003812 */ /* 0x000fe400078e7805 */
[----:B------:R-:W-:-:S13]  /*8310*/  ISETP.GE.U32.AND.EX P1, PT, R17, UR5, PT, P1 ;  /* 0x0000000511007c0c */ /* 0x000fda000bf26110 */
[----:B0-----:R-:W-:Y:S05]  /*8320*/  @P1 BRA `(.L_x_169) ;  /* 0x00000004004c1947 */ /* 0x001fea0003800000 */
[----:B------:R-:W-:Y:S01]  /*8330*/  ULDC.64 UR4, c[0x0][0x628] ;  /* 0x00018a0000047ab9 */ /* 0x000fe20000000a00 */
[----:B------:R-:W0:Y:S01]  /*8340*/  S2R R15, SR_CTAID.X ;  /* 0x00000000000f7919 */ /* 0x000e220000002500 */
[----:B------:R-:W-:Y:S01]  /*8350*/  ISETP.NE.U32.AND P1, PT, RZ, UR4, PT ;  /* 0x00000004ff007c0c */ /* 0x000fe2000bf25070 */
[----:B------:R-:W-:Y:S01]  /*8360*/  ULDC UR7, c[0x0][0x630] ;  /* 0x00018c0000077ab9 */ /* 0x000fe20000000800 */
[----:B------:R-:W-:Y:S01]  /*8370*/  IMAD.MOV.U32 R4, RZ, RZ, R16 ;  /* 0x000000ffff047224 */ /* 0x000fe200078e0010 */
[----:B------:R-:W1:Y:S01]  /*8380*/  S2R R14, SR_CTAID.Y ;  /* 0x00000000000e7919 */ /* 0x000e620000002600 */
[----:B------:R-:W-:Y:S01]  /*8390*/  ISETP.NE.AND.EX P1, PT, RZ, UR5, PT, P1 ;  /* 0x00000005ff007c0c */ /* 0x000fe2000bf25310 */
[----:B------:R-:W-:-:S12]  /*83a0*/  IMAD.MOV.U32 R5, RZ, RZ, R17 ;  /* 0x000000ffff057224 */ /* 0x000fd800078e0011 */
[----:B------:R-:W-:Y:S05]  /*83b0*/  @!P1 BRA `(.L_x_170) ;  /* 0x0000000000289947 */ /* 0x000fea0003800000 */
[----:B------:R-:W-:Y:S02]  /*83c0*/  ULDC UR6, c[0x0][0x634] ;  /* 0x00018d0000067ab9 */ /* 0x000fe40000000800 */
[----:B------:R-:W-:-:S05]  /*83d0*/  IADD3 R9, P1, R16, UR6, RZ ;  /* 0x0000000610097c10 */ /* 0x000fca000ff3e0ff */
[----:B------:R-:W-:-:S04]  /*83e0*/  IMAD.X R21, RZ, RZ, R17, P1 ;  /* 0x000000ffff157224 */ /* 0x000fc800008e0611 */
[----:B------:R-:W-:-:S04]  /*83f0*/  IMAD.WIDE.U32 R6, R21, UR4, RZ ;  /* 0x0000000415067c25 */ /* 0x000fc8000f8e00ff */
[----:B------:R-:W-:-:S04]  /*8400*/  IMAD.WIDE.U32 R6, P1, R9, UR5, R6 ;  /* 0x0000000509067c25 */ /* 0x000fc8000f820006 */
[----:B------:R-:W-:-:S04]  /*8410*/  IMAD.WIDE.U32 R8, R9, UR4, RZ ;  /* 0x0000000409087c25 */ /* 0x000fc8000f8e00ff */
[----:B------:R-:W-:Y:S01]  /*8420*/  IMAD.X R5, RZ, RZ, RZ, P1 ;  /* 0x000000ffff057224 */ /* 0x000fe200008e06ff */
[----:B------:R-:W-:Y:S01]  /*8430*/  IADD3 RZ, P1, R9, R6, RZ ;  /* 0x0000000609ff7210 */ /* 0x000fe20007f3e0ff */
[----:B------:R-:W-:-:S04]  /*8440*/  IMAD.MOV.U32 R4, RZ, RZ, R7 ;  /* 0x000000ffff047224 */ /* 0x000fc800078e0007 */
[----:B------:R-:W-:-:S08]  /*8450*/  IMAD.WIDE.U32.X R4, R21, UR5, R4, P1 ;  /* 0x0000000515047c25 */ /* 0x000fd000088e0404 */
.L_x_170:
[--C-:B------:R-:W-:Y:S01]  /*8460*/  SHF.R.U64 R8, R4, UR7, R5.reuse ;  /* 0x0000000704087c19 */ /* 0x100fe20008001205 */
[----:B------:R-:W-:Y:S01]  /*8470*/  ULDC.64 UR4, c[0x0][0x620] ;  /* 0x0001880000047ab9 */ /* 0x000fe20000000a00 */
[----:B------:R-:W-:Y:S01]  /*8480*/  SHF.R.U32.HI R4, RZ, UR7, R5 ;  /* 0x00000007ff047c19 */ /* 0x000fe20008011605 */
[----:B------:R-:W2:Y:S01]  /*8490*/  LDC R24, c[0x0][0x144] ;  /* 0x00005100ff187b82 */ /* 0x000ea20000000800 */
[----:B------:R-:W-:Y:S01]  /*84a0*/  IADD3 R7, P1, RZ, -R8, RZ ;  /* 0x80000008ff077210 */ /* 0x000fe20007f3e0ff */
[----:B------:R-:W-:Y:S01]  /*84b0*/  ULDC.64 UR8, c[0x0][0x640] ;  /* 0x0001900000087ab9 */ /* 0x000fe20000000a00 */
[----:B0-----:R-:W-:Y:S01]  /*84c0*/  I2FP.F32.U32 R9, R15 ;  /* 0x0000000f00097245 */ /* 0x001fe20000201000 */
[----:B------:R-:W-:Y:S02]  /*84d0*/  ULDC UR6, c[0x0][0x608] ;  /* 0x0001820000067ab9 */ /* 0x000fe40000000800 */
[----:B------:R-:W-:Y:S01]  /*84e0*/  IMAD.X R4, RZ, RZ, ~R4, P1 ;  /* 0x000000ffff047224 */ /* 0x000fe200008e0e04 */
[----:B------:R-:W-:Y:S01]  /*84f0*/  ISETP.NE.U32.AND P1, PT, RZ, UR8, PT ;  /* 0x00000008ff007c0c */ /* 0x000fe2000bf25070 */
[----:B------:R-:W0:Y:S02]  /*8500*/  LDC R21, c[0x0][0x148] ;  /* 0x00005200ff157b82 */ /* 0x000e240000000800 */
[----:B------:R-:W-:Y:S01]  /*8510*/  IMAD R6, R4, UR4, RZ ;  /* 0x0000000404067c24 */ /* 0x000fe2000f8e02ff */
[----:B------:R-:W-:Y:S01]  /*8520*/  ISETP.NE.AND.EX P1, PT, RZ, UR9, PT, P1 ;  /* 0x00000009ff007c0c */ /* 0x000fe2000bf25310 */
[----:B------:R-:W-:Y:S01]  /*8530*/  IMAD.WIDE.U32 R4, R7, UR4, R16 ;  /* 0x0000000407047c25 */ /* 0x000fe2000f8e0010 */
[----:B------:R-:W-:-:S03]  /*8540*/  ULDC UR4, c[0x0][0x150] ;  /* 0x0000540000047ab9 */ /* 0x000fc60000000800 */
[----:B------:R-:W-:Y:S02]  /*8550*/  IMAD R7, R7, UR5, R6 ;  /* 0x0000000507077c24 */ /* 0x000fe4000f8e0206 */
[----:B------:R-:W-:Y:S01]  /*8560*/  FMUL R6, R9, UR4 ;  /* 0x0000000409067c20 */ /* 0x000fe20008400000 */
[----:B------:R-:W-:Y:S01]  /*8570*/  ULDC UR4, c[0x0][0x618] ;  /* 0x0001860000047ab9 */ /* 0x000fe20000000800 */
[----:B------:R-:W-:Y:S01]  /*8580*/  ULDC UR5, c[0x0][0x154] ;  /* 0x0000550000057ab9 */ /* 0x000fe20000000800 */
[----:B------:R-:W-:-:S03]  /*8590*/  IMAD.IADD R5, R5, 0x1, R7 ;  /* 0x0000000105057824 */ /* 0x000fc600078e0207 */
[----:B------:R-:W3:Y:S02]  /*85a0*/  F2I.U32.TRUNC.NTZ R6, R6 ;  /* 0x0000000600067305 */ /* 0x000ee4000020f000 */
[----:B------:R-:W-:Y:S02]  /*85b0*/  SHF.R.U64 R9, R4, UR4, R5 ;  /* 0x0000000404097c19 */ /* 0x000fe40008001205 */
[----:B-1----:R-:W-:-:S05]  /*85c0*/  I2FP.F32.U32 R4, R14 ;  /* 0x0000000e00047245 */ /* 0x002fca0000201000 */
[----:B------:R-:W-:Y:S01]  /*85d0*/  FMUL R22, R4, UR5 ;  /* 0x0000000504167c20 */ /* 0x000fe20008400000 */
[----:B------:R-:W-:Y:S01]  /*85e0*/  SHF.R.U32.HI R4, RZ, UR4, R5 ;  /* 0x00000004ff047c19 */ /* 0x000fe20008011605 */
[----:B------:R-:W-:-:S03]  /*85f0*/  ULDC UR4, c[0x0][0x658] ;  /* 0x0001960000047ab9 */ /* 0x000fc60000000800 */
[--C-:B------:R-:W-:Y:S01]  /*8600*/  SHF.R.U64 R20, R9, UR6, R4.reuse ;  /* 0x0000000609147c19 */ /* 0x100fe20008001204 */
[----:B------:R-:W1:Y:S01]  /*8610*/  F2I.U32.TRUNC.NTZ R22, R22 ;  /* 0x0000001600167305 */ /* 0x000e62000020f000 */
[----:B------:R-:W-:Y:S01]  /*8620*/  SHF.R.U32.HI R5, RZ, UR6, R4 ;  /* 0x00000006ff057c19 */ /* 0x000fe20008011604 */
[----:B---3--:R-:W-:-:S03]  /*8630*/  IMAD.MOV R6, RZ, RZ, -R6 ;  /* 0x000000ffff067224 */ /* 0x008fc600078e0a06 */
[----:B------:R-:W-:Y:S01]  /*8640*/  SHF.R.U64 R18, R20, UR4, R5 ;  /* 0x0000000414127c19 */ /* 0x000fe20008001205 */
[----:B--2---:R-:W-:Y:S01]  /*8650*/  IMAD R15, R24, R6, R15 ;  /* 0x00000006180f7224 */ /* 0x004fe200078e020f */
[----:B------:R-:W-:-:S03]  /*8660*/  SHF.R.U32.HI R23, RZ, UR4, R5 ;  /* 0x00000004ff177c19 */ /* 0x000fc60008011605 */
[----:B------:R-:W-:Y:S02]  /*8670*/  IMAD.MOV.U32 R4, RZ, RZ, R18 ;  /* 0x000000ffff047224 */ /* 0x000fe400078e0012 */
[----:B------:R-:W-:Y:S01]  /*8680*/  IMAD.MOV.U32 R5, RZ, RZ, R23 ;  /* 0x000000ffff057224 */ /* 0x000fe200078e0017 */
[----:B-1----:R-:W-:Y:S06]  /*8690*/  @!P1 BRA `(.L_x_171) ;  /* 0x0000000000289947 */ /* 0x002fec0003800000 */
[----:B------:R-:W-:Y:S02]  /*86a0*/  ULDC UR4, c[0x0][0x64c] ;  /* 0x0001930000047ab9 */ /* 0x000fe40000000800 */
[----:B------:R-:W-:-:S05]  /*86b0*/  IADD3 R5, P1, R18, UR4, RZ ;  /* 0x0000000412057c10 */ /* 0x000fca000ff3e0ff */
[----:B------:R-:W-:-:S04]  /*86c0*/  IMAD.X R23, RZ, RZ, R23, P1 ;  /* 0x000000ffff177224 */ /* 0x000fc800008e0617 */
[----:B------:R-:W-:-:S04]  /*86d0*/  IMAD.WIDE.U32 R6, R23, UR8, RZ ;  /* 0x0000000817067c25 */ /* 0x000fc8000f8e00ff */
[----:B------:R-:W-:-:S04]  /*86e0*/  IMAD.WIDE.U32 R6, P1, R5, UR9, R6 ;  /* 0x0000000905067c25 */ /* 0x000fc8000f820006 */
[----:B------:R-:W-:-:S04]  /*86f0*/  IMAD.WIDE.U32 R4, R5, UR8, RZ ;  /* 0x0000000805047c25 */ /* 0x000fc8000f8e00ff */
[----:B------:R-:W-:Y:S01]  /*8700*/  IMAD.MOV.U32 R4, RZ, RZ, R7 ;  /* 0x000000ffff047224 */ /* 0x000fe200078e0007 */
[----:B------:R-:W-:Y:S01]  /*8710*/  IADD3 RZ, P3, R5, R6, RZ ;  /* 0x0000000605ff7210 */ /* 0x000fe20007f7e0ff */
[----:B------:R-:W-:-:S04]  /*8720*/  IMAD.X R5, RZ, RZ, RZ, P1 ;  /* 0x000000ffff057224 */ /* 0x000fc800008e06ff */
[----:B------:R-:W-:-:S08]  /*8730*/  IMAD.WIDE.U32.X R4, R23, UR9, R4, P3 ;  /* 0x0000000917047c25 */ /* 0x000fd000098e0404 */
.L_x_171:
[----:B------:R-:W-:Y:S01]  /*8740*/  ISETP.NE.AND P1, PT, R2, 0x1, PT ;  /* 0x000000010200780c */ /* 0x000fe20003f25270 */
[----:B------:R-:W-:Y:S01]  /*8750*/  ULDC UR4, c[0x0][0x648] ;  /* 0x0001920000047ab9 */ /* 0x000fe20000000800 */
[----:B------:R-:W-:Y:S01]  /*8760*/  LOP3.LUT R20, R20, UR17, RZ, 0xc0, !PT ;  /* 0x0000001114147c12 */ /* 0x000fe2000f8ec0ff */
[----:B------:R-:W-:Y:S01]  /*8770*/  IMAD.MOV R22, RZ, RZ, -R22 ;  /* 0x000000ffff167224 */ /* 0x000fe200078e0a16 */
[----:B------:R-:W-:Y:S01]  /*8780*/  SHF.R.U64 R5, R4, UR4, R5 ;  /* 0x0000000404057c19 */ /* 0x000fe20008001205 */
[----:B------:R-:W-:Y:S01]  /*8790*/  ULDC UR4, c[0x0][0x638] ;  /* 0x00018e0000047ab9 */ /* 0x000fe20000000800 */
[----:B------:R-:W-:Y:S01]  /*87a0*/  LOP3.LUT R9, R9, UR16, RZ, 0xc0, !PT ;  /* 0x0000001009097c12 */ /* 0x000fe2000f8ec0ff */
[----:B------:R-:W-:Y:S01]  /*87b0*/  ULDC UR5, c[0x0][0x610] ;  /* 0x0001840000057ab9 */ /* 0x000fe20000000800 */
[----:B------:R-:W-:Y:S02]  /*87c0*/  IMAD.MOV.U32 R4, RZ, RZ, 0x1 ;  /* 0x00000001ff047424 */ /* 0x000fe400078e00ff */
[----:B------:R-:W-:-:S02]  /*87d0*/  IMAD.MOV R7, RZ, RZ, -R5 ;  /* 0x000000ffff077224 */ /* 0x000fc400078e0a05 */
[----:B------:R-:W-:Y:S02]  /*87e0*/  IMAD R20, R5, UR18, R20 ;  /* 0x0000001205147c24 */ /* 0x000fe4000f8e0214 */
[----:B0-----:R-:W-:Y:S02]  /*87f0*/  @P1 IMAD R15, R21, R22, R14 ;  /* 0x00000016150f1224 */ /* 0x001fe400078e020e */
[----:B------:R-:W-:Y:S01]  /*8800*/  IMAD R18, R7, UR4, R18 ;  /* 0x0000000407127c24 */ /* 0x000fe2000f8e0212 */
[----:B------:R-:W-:Y:S01]  /*8810*/  ULDC UR4, c[0x0][0x600] ;  /* 0x0001800000047ab9 */ /* 0x000fe20000000800 */
[----:B------:R-:W-:Y:S02]  /*8820*/  IMAD R15, R20, UR5, R15 ;  /* 0x00000005140f7c24 */ /* 0x000fe4000f8e020f */
[----:B------:R-:W-:-:S05]  /*8830*/  IMAD R18, R18, UR4, R9 ;  /* 0x0000000412127c24 */ /* 0x000fca000f8e0209 */
[----:B------:R-:W-:Y:S02]  /*8840*/  SEL R9, R18, R15, !P1 ;  /* 0x0000000f12097207 */ /* 0x000fe40004800000 */
[----:B------:R-:W-:-:S07]  /*8850*/  SEL R7, R15, R18, !P1 ;  /* 0x000000120f077207 */ /* 0x000fce0004800000 */
.L_x_169:
[----:B------:R-:W-:Y:S05]  /*8860*/  BSYNC B1 ;  /* 0x0000000000017941 */ /* 0x000fea0003800000 */
.L_x_168:
[----:B------:R-:W-:-:S13]  /*8870*/  LOP3.LUT P1, RZ, R4, 0xff, RZ, 0xc0, !PT ;  /* 0x000000ff04ff7812 */ /* 0x000fda000782c0ff */
[----:B------:R-:W-:Y:S05]  /*8880*/  @P1 BRA `(.L_x_172) ;  /* 0xfffffff400441947 */ /* 0x000fea000383ffff */
[----:B------:R-:W-:Y:S05]  /*8890*/  BSYNC B0 ;  /* 0x0000000000007941 */ /* 0x000fea0003800000 */
.L_x_160:
[----:B------:R-:W-:-:S03]  /*88a0*/  UMOV UR4, 0xffffffff ;  /* 0xffffffff00047882 */ /* 0x000fc60000000000 */
[----:B------:R-:W-:Y:S05]  /*88b0*/  BRA.DIV UR4, `(.L_x_173) ;  /* 0x0000000604847947 */ /* 0x000fea000b800000 */
[----:B------:R-:W-:-:S13]  /*88c0*/  ELECT P6, URZ, PT ;  /* 0x00000000003f782f */ /* 0x000fda00038c0000 */
.L_x_190:
[----:B------:R-:W-:Y:S04]  /*88d0*/  BSSY B0, `(.L_x_174) ;  /* 0x0000046000007945 */ /* 0x000fe80003800000 */
[----:B------:R-:W-:Y:S05]  /*88e0*/  @!P6 BRA `(.L_x_175) ;  /* 0x000000040010e947 */ /* 0x000fea0003800000 */
[----:B------:R-:W-:-:S04]  /*88f0*/  LOP3.LUT R19, R19, 0x2, RZ, 0xfc, !PT ;  /* 0x0000000213137812 */ /* 0x000fc800078efcff */
[----:B------:R-:W-:-:S13]  /*8900*/  ISETP.NE.AND P0, PT, R19, 0x3, PT ;  /* 0x000000031300780c */ /* 0x000fda0003f05270 */
[----:B------:R-:W-:Y:S05]  /*8910*/  @!P0 BRA `(.L_x_176) ;  /* 0x0000000000048947 */ /* 0x000fea0003800000 */
[----:B------:R-:W-:Y:S01]  /*8920*/  BPT.TRAP 0x1 ;  /* 0x000000040000795c */ /* 0x000fe20000300000 */
.L_x_176:
[----:B------:R-:W0:Y:S01]  /*8930*/  S2R R3, SR_CgaCtaId ;  /* 0x0000000000037919 */ /* 0x000e220000008800 */
[----:B------:R-:W-:-:S04]  /*8940*/  MOV R2, 0x400 ;  /* 0x0000040000027802 */ /* 0x000fc80000000f00 */
[----:B0-----:R-:W-:Y:S02]  /*8950*/  LEA R3, R3, R2, 0x18 ;  /* 0x0000000203037211 */ /* 0x001fe400078ec0ff */
[----:B------:R-:W-:-:S03]  /*8960*/  SHF.L.U32 R2, R0, 0x1f, RZ ;  /* 0x0000001f00027819 */ /* 0x000fc600000006ff */
[----:B------:R-:W-:-:S04]  /*8970*/  VIADD R3, R3, 0x38 ;  /* 0x0000003803037836 */ /* 0x000fc80000000000 */
[C---:B------:R-:W-:Y:S02]  /*8980*/  IMAD R7, R12.reuse, 0x8, R3 ;  /* 0x000000080c077824 */ /* 0x040fe400078e0203 */
[----:B------:R-:W-:Y:S02]  /*8990*/  VIADD R12, R12, 0x1 ;  /* 0x000000010c0c7836 */ /* 0x000fe40000000000 */
[----:B------:R-:W0:Y:S03]  /*89a0*/  SYNCS.PHASECHK.TRANS64.TRYWAIT P0, [R7+URZ], R2 ;  /* 0x00000002070075a7 */ /* 0x000e26000800017f */
[----:B------:R-:W-:-:S04]  /*89b0*/  ISETP.NE.AND P1, PT, R12, 0x7, PT ;  /* 0x000000070c00780c */ /* 0x000fc80003f25270 */
[----:B------:R-:W-:Y:S02]  /*89c0*/  SEL R5, RZ, 0x1, P1 ;  /* 0x00000001ff057807 */ /* 0x000fe40000800000 */
[----:B------:R-:W-:Y:S02]  /*89d0*/  SEL R12, R12, RZ, P1 ;  /* 0x000000ff0c0c7207 */ /* 0x000fe40000800000 */
[----:B------:R-:W-:-:S03]  /*89e0*/  LOP3.LUT R5, R0, R5, RZ, 0x3c, !PT ;  /* 0x0000000500057212 */ /* 0x000fc600078e3cff */
[----:B------:R-:W-:Y:S01]  /*89f0*/  IMAD R9, R12, 0x8, R3 ;  /* 0x000000080c097824 */ /* 0x000fe200078e0203 */
[----:B------:R-:W-:Y:S01]  /*8a00*/  SHF.L.U32 R4, R5, 0x1f, RZ ;  /* 0x0000001f05047819 */ /* 0x000fe200000006ff */
[----:B0-----:R-:W-:Y:S06]  /*8a10*/  @!P0 BRA `(.L_x_177) ;  /* 0x00000004004c8947 */ /* 0x001fec0003800000 */
.L_x_191:
[----:B------:R-:W1:Y:S01]  /*8a20*/  SYNCS.PHASECHK.TRANS64.TRYWAIT P0, [R9+URZ], R4 ;  /* 0x00000004090075a7 */ /* 0x000e62000800017f */
[----:B------:R-:W-:-:S05]  /*8a30*/  VIADD R0, R12, 0x1 ;  /* 0x000000010c007836 */ /* 0x000fca0000000000 */
[----:B------:R-:W-:-:S04]  /*8a40*/  ISETP.NE.AND P1, PT, R0, 0x7, PT ;  /* 0x000000070000780c */ /* 0x000fc80003f25270 */
[----:B0-----:R-:W-:Y:S02]  /*8a50*/  SEL R2, RZ, 0x1, P1 ;  /* 0x00000001ff027807 */ /* 0x001fe40000800000 */
[----:B------:R-:W-:Y:S02]  /*8a60*/  SEL R0, R0, RZ, P1 ;  /* 0x000000ff00007207 */ /* 0x000fe40000800000 */
[----:B------:R-:W-:-:S03]  /*8a70*/  LOP3.LUT R7, R5, R2, RZ, 0x3c, !PT ;  /* 0x0000000205077212 */ /* 0x000fc600078e3cff */
[----:B------:R-:W-:Y:S01]  /*8a80*/  IMAD R6, R0, 0x8, R3 ;  /* 0x0000000800067824 */ /* 0x000fe200078e0203 */
[----:B------:R-:W-:Y:S01]  /*8a90*/  SHF.L.U32 R5, R7, 0x1f, RZ ;  /* 0x0000001f07057819 */ /* 0x000fe200000006ff */
[----:B-1----:R-:W-:Y:S06]  /*8aa0*/  @!P0 BRA `(.L_x_178) ;  /* 0x00000004003c8947 */ /* 0x002fec0003800000 */
.L_x_192:
[----:B------:R-:W1:Y:S01]  /*8ab0*/  SYNCS.PHASECHK.TRANS64.TRYWAIT P0, [R6+URZ], R5 ;  /* 0x00000005060075a7 */ /* 0x000e62000800017f */
[----:B------:R-:W-:-:S05]  /*8ac0*/  VIADD R0, R0, 0x1 ;  /* 0x0000000100007836 */ /* 0x000fca0000000000 */
[----:B------:R-:W-:-:S04]  /*8ad0*/  ISETP.NE.AND P1, PT, R0, 0x7, PT ;  /* 0x000000070000780c */ /* 0x000fc80003f25270 */
[----:B------:R-:W-:Y:S02]  /*8ae0*/  SEL R2, RZ, 0x1, P1 ;  /* 0x00000001ff027807 */ /* 0x000fe40000800000 */
[----:B------:R-:W-:Y:S02]  /*8af0*/  SEL R0, R0, RZ, P1 ;  /* 0x000000ff00007207 */ /* 0x000fe40000800000 */
[----:B------:R-:W-:-:S03]  /*8b00*/  LOP3.LUT R7, R7, R2, RZ, 0x3c, !PT ;  /* 0x0000000207077212 */ /* 0x000fc600078e3cff */
[----:B0-----:R-:W-:Y:S01]  /*8b10*/  IMAD R9, R0, 0x8, R3 ;  /* 0x0000000800097824 */ /* 0x001fe200078e0203 */
[----:B------:R-:W-:Y:S01]  /*8b20*/  SHF.L.U32 R4, R7, 0x1f, RZ ;  /* 0x0000001f07047819 */ /* 0x000fe200000006ff */
[----:B-1----:R-:W-:Y:S06]  /*8b30*/  @!P0 BRA `(.L_x_179) ;  /* 0x00000004002c8947 */ /* 0x002fec0003800000 */
.L_x_193:
        /* <DEDUP_REMOVED lines=9> */
.L_x_194:
        /* <DEDUP_REMOVED lines=9> */
.L_x_195:
[----:B------:R-:W1:Y:S01]  /*8c60*/  SYNCS.PHASECHK.TRANS64.TRYWAIT P0, [R9+URZ], R4 ;  /* 0x00000004090075a7 */ /* 0x000e62000800017f */
[----:B------:R-:W-:-:S05]  /*8c70*/  VIADD R0, R0, 0x1 ;  /* 0x0000000100007836 */ /* 0x000fca0000000000 */
[----:B------:R-:W-:-:S04]  /*8c80*/  ISETP.NE.AND P1, PT, R0, 0x7, PT ;  /* 0x000000070000780c */ /* 0x000fc80003f25270 */
[----:B------:R-:W-:Y:S02]  /*8c90*/  SEL R2, RZ, 0x1, P1 ;  /* 0x00000001ff027807 */ /* 0x000fe40000800000 */
[----:B------:R-:W-:Y:S02]  /*8ca0*/  SEL R0, R0, RZ, P1 ;  /* 0x000000ff00007207 */ /* 0x000fe40000800000 */
[----:B------:R-:W-:Y:S01]  /*8cb0*/  LOP3.LUT R2, R7, R2, RZ, 0x3c, !PT ;  /* 0x0000000207027212 */ /* 0x000fe200078e3cff */
[----:B-1----:R-:W-:Y:S06]  /*8cc0*/  @!P0 BRA `(.L_x_182) ;  /* 0x0000000400048947 */ /* 0x002fec0003800000 */
.L_x_196:
[----:B------:R-:W-:Y:S01]  /*8cd0*/  IMAD R3, R0, 0x8, R3 ;  /* 0x0000000800037824 */ /* 0x000fe200078e0203 */
[----:B------:R-:W-:-:S07]  /*8ce0*/  SHF.L.U32 R0, R2, 0x1f, RZ ;  /* 0x0000001f02007819 */ /* 0x000fce00000006ff */
.L_x_183:
[----:B--2---:R2:W3:Y:S02]  /*8cf0*/  SYNCS.PHASECHK.TRANS64.TRYWAIT P0, [R3+URZ], R0 ;  /* 0x00000000030075a7 */ /* 0x0044e4000800017f */
[----:B---3--:R-:W-:Y:S05]  /*8d00*/  @!P0 NANOSLEEP.SYNCS 0x989680 ;  /* 0x009896800000895d */ /* 0x008fea0003900000 */
[----:B------:R-:W3:Y:S02]  /*8d10*/  @!P0 SYNCS.PHASECHK.TRANS64 P0, [R3+URZ], R0 ;  /* 0x00000000030085a7 */ /* 0x000ee4000800007f */
[----:B---3--:R-:W-:Y:S05]  /*8d20*/  @!P0 BRA `(.L_x_183) ;  /* 0xfffffffc00f08947 */ /* 0x008fea000383ffff */
.L_x_175:
[----:B------:R-:W-:Y:S05]  /*8d30*/  BSYNC B0 ;  /* 0x0000000000007941 */ /* 0x000fea0003800000 */
.L_x_174:
[----:B------:R-:W-:Y:S05]  /*8d40*/  EXIT ;  /* 0x000000000000794d */ /* 0x000fea0003800000 */
.L_x_17:
[----:B---3--:R3:W4:Y:S02]  /*8d50*/  SYNCS.PHASECHK.TRANS64.TRYWAIT P1, [R3+URZ], R0 ;  /* 0x00000000030075a7 */ /* 0x008724000802017f */
[----:B----4-:R-:W-:Y:S05]  /*8d60*/  @!P1 NANOSLEEP.SYNCS 0x989680 ;  /* 0x009896800000995d */ /* 0x010fea0003900000 */
[----:B------:R-:W4:Y:S02]  /*8d70*/  @!P1 SYNCS.PHASECHK.TRANS64 P1, [R3+URZ], R0 ;  /* 0x00000000030095a7 */ /* 0x000f24000802007f */
[----:B----4-:R-:W-:Y:S05]  /*8d80*/  @!P1 BRA `(.L_x_17) ;  /* 0xfffffffc00f09947 */ /* 0x010fea000383ffff */
[----:B------:R-:W-:Y:S05]  /*8d90*/  BRA `(.L_x_16) ;  /* 0xffffff8400387947 */ /* 0x000fea000383ffff */
.L_x_22:
[----:B-1----:R-:W-:-:S04]  /*8da0*/  IMAD.U32 R4, RZ, RZ, UR8 ;  /* 0x00000008ff047e24 */ /* 0x002fc8000f8e00ff */
[----:B------:R1:W2:Y:S03]  /*8db0*/  SYNCS.PHASECHK.TRANS64.TRYWAIT P1, [R4+URZ], R3 ;  /* 0x00000003040075a7 */ /* 0x0002a6000802017f */
[----:B--2---:R-:W-:Y:S05]  /*8dc0*/  @!P1 NANOSLEEP.SYNCS 0x989680 ;  /* 0x009896800000995d */ /* 0x004fea0003900000 */
[----:B------:R-:W2:Y:S02]  /*8dd0*/  @!P1 SYNCS.PHASECHK.TRANS64 P1, [R4+URZ], R3 ;  /* 0x00000003040095a7 */ /* 0x000ea4000802007f */
[----:B--2---:R-:W-:Y:S05]  /*8de0*/  @!P1 BRA `(.L_x_22) ;  /* 0xfffffffc00ec9947 */ /* 0x004fea000383ffff */
[----:B------:R-:W-:Y:S05]  /*8df0*/  BRA `(.L_x_21) ;  /* 0xffffff8800787947 */ /* 0x000fea000383ffff */
.L_x_161:
[----:B------:R-:W-:Y:S01]  /*8e00*/  BSSY B1, `(.L_x_184) ;  /* 0x0000006000017945 */ /* 0x000fe20003800000 */
[----:B------:R-:W-:-:S07]  /*8e10*/  IMAD.MOV.U32 R15, RZ, RZ, -0x1 ;  /* 0xffffffffff0f7424 */ /* 0x000fce00078e00ff */
[----:B------:R-:W-:Y:S05]  /*8e20*/  WARPSYNC.COLLECTIVE R15, `(.L_x_185) ;  /* 0x000000000f0c7348 */ /* 0x000fea0003c00000 */
[----:B------:R-:W-:Y:S02]  /*8e30*/  ELECT P6, UR62, PT ;  /* 0x00000000003e782f */ /* 0x000fe400038c0000 */
[----:B------:R-:W-:Y:S01]  /*8e40*/  MOV R14, UR62 ;  /* 0x0000003e000e7c02 */ /* 0x000fe20008000f00 */
[----:B------:R-:W-:Y:S10]  /*8e50*/  ENDCOLLECTIVE ;  /* 0x000000000000791b */ /* 0x000ff40003800000 */
.L_x_185:
[----:B------:R-:W-:Y:S05]  /*8e60*/  BSYNC B1 ;  /* 0x0000000000017941 */ /* 0x000fea0003800000 */
.L_x_184:
[----:B------:R-:W-:Y:S05]  /*8e70*/  BRA `(.L_x_186) ;  /* 0xffffffec00d47947 */ /* 0x000fea000383ffff */
.L_x_164:
[----:B0-----:R0:W1:Y:S02]  /*8e80*/  SYNCS.PHASECHK.TRANS64.TRYWAIT P1, [R14+URZ+0x38], R7 ;  /* 0x000038070e0075a7 */ /* 0x001064000802017f */
[----:B-1----:R-:W-:Y:S05]  /*8e90*/  @!P1 NANOSLEEP.SYNCS 0x989680 ;  /* 0x009896800000995d */ /* 0x002fea0003900000 */
[----:B------:R-:W1:Y:S02]  /*8ea0*/  @!P1 SYNCS.PHASECHK.TRANS64 P1, [R14+URZ+0x38], R7 ;  /* 0x000038070e0095a7 */ /* 0x000e64000802007f */
[----:B-1----:R-:W-:Y:S05]  /*8eb0*/  @!P1 BRA `(.L_x_164) ;  /* 0xfffffffc00f09947 */ /* 0x002fea000383ffff */
[----:B------:R-:W-:Y:S05]  /*8ec0*/  BRA `(.L_x_187) ;  /* 0xfffffff000087947 */ /* 0x000fea000383ffff */
.L_x_173:
[----:B------:R-:W-:Y:S01]  /*8ed0*/  BSSY B0, `(.L_x_188) ;  /* 0x0000006000007945 */ /* 0x000fe20003800000 */
[----:B------:R-:W-:-:S07]  /*8ee0*/  IMAD.MOV.U32 R15, RZ, RZ, -0x1 ;  /* 0xffffffffff0f7424 */ /* 0x000fce00078e00ff */
[----:B------:R-:W-:Y:S05]  /*8ef0*/  WARPSYNC.COLLECTIVE R15, `(.L_x_189) ;  /* 0x000000000f0c7348 */ /* 0x000fea0003c00000 */
[----:B------:R-:W-:Y:S02]  /*8f00*/  ELECT P6, UR62, PT ;  /* 0x00000000003e782f */ /* 0x000fe400038c0000 */
[----:B------:R-:W-:Y:S01]  /*8f10*/  MOV R14, UR62 ;  /* 0x0000003e000e7c02 */ /* 0x000fe20008000f00 */
[----:B------:R-:W-:Y:S10]  /*8f20*/  ENDCOLLECTIVE ;  /* 0x000000000000791b */ /* 0x000ff40003800000 */
.L_x_189:
[----:B------:R-:W-:Y:S05]  /*8f30*/  BSYNC B0 ;  /* 0x0000000000007941 */ /* 0x000fea0003800000 */
.L_x_188:
[----:B------:R-:W-:Y:S05]  /*8f40*/  BRA `(.L_x_190) ;  /* 0xfffffff800607947 */ /* 0x000fea000383ffff */
.L_x_177:
[----:B0-----:R0:W1:Y:S02]  /*8f50*/  SYNCS.PHASECHK.TRANS64.TRYWAIT P0, [R7+URZ], R2 ;  /* 0x00000002070075a7 */ /* 0x001064000800017f */
[----:B-1----:R-:W-:Y:S05]  /*8f60*/  @!P0 NANOSLEEP.SYNCS 0x989680 ;  /* 0x009896800000895d */ /* 0x002fea0003900000 */
[----:B------:R-:W1:Y:S02]  /*8f70*/  @!P0 SYNCS.PHASECHK.TRANS64 P0, [R7+URZ], R2 ;  /* 0x00000002070085a7 */ /* 0x000e64000800007f */
[----:B-1----:R-:W-:Y:S05]  /*8f80*/  @!P0 BRA `(.L_x_177) ;  /* 0xfffffffc00f08947 */ /* 0x002fea000383ffff */
[----:B------:R-:W-:Y:S05]  /*8f90*/  BRA `(.L_x_191) ;  /* 0xfffffff800a07947 */ /* 0x000fea000383ffff */
.L_x_178:
[----:B0-----:R0:W1:Y:S02]  /*8fa0*/  SYNCS.PHASECHK.TRANS64.TRYWAIT P0, [R9+URZ], R4 ;  /* 0x00000004090075a7 */ /* 0x001064000800017f */
[----:B-1----:R-:W-:Y:S05]  /*8fb0*/  @!P0 NANOSLEEP.SYNCS 0x989680 ;  /* 0x009896800000895d */ /* 0x002fea0003900000 */
[----:B------:R-:W1:Y:S02]  /*8fc0*/  @!P0 SYNCS.PHASECHK.TRANS64 P0, [R9+URZ], R4 ;  /* 0x00000004090085a7 */ /* 0x000e64000800007f */
[----:B-1----:R-:W-:Y:S05]  /*8fd0*/  @!P0 BRA `(.L_x_178) ;  /* 0xfffffffc00f08947 */ /* 0x002fea000383ffff */
[----:B------:R-:W-:Y:S05]  /*8fe0*/  BRA `(.L_x_192) ;  /* 0xfffffff800b07947 */ /* 0x000fea000383ffff */
.L_x_179:
[----:B0-----:R0:W1:Y:S02]  /*8ff0*/  SYNCS.PHASECHK.TRANS64.TRYWAIT P0, [R6+URZ], R5 ;  /* 0x00000005060075a7 */ /* 0x001064000800017f */
[----:B-1----:R-:W-:Y:S05]  /*9000*/  @!P0 NANOSLEEP.SYNCS 0x989680 ;  /* 0x009896800000895d */ /* 0x002fea0003900000 */
[----:B------:R-:W1:Y:S02]  /*9010*/  @!P0 SYNCS.PHASECHK.TRANS64 P0, [R6+URZ], R5 ;  /* 0x00000005060085a7 */ /* 0x000e64000800007f */
[----:B-1----:R-:W-:Y:S05]  /*9020*/  @!P0 BRA `(.L_x_179) ;  /* 0xfffffffc00f08947 */ /* 0x002fea000383ffff */
[----:B------:R-:W-:Y:S05]  /*9030*/  BRA `(.L_x_193) ;  /* 0xfffffff800c07947 */ /* 0x000fea000383ffff */
.L_x_180:
[----:B0-----:R0:W1:Y:S02]  /*9040*/  SYNCS.PHASECHK.TRANS64.TRYWAIT P0, [R9+URZ], R4 ;  /* 0x00000004090075a7 */ /* 0x001064000800017f */
[----:B-1----:R-:W-:Y:S05]  /*9050*/  @!P0 NANOSLEEP.SYNCS 0x989680 ;  /* 0x009896800000895d */ /* 0x002fea0003900000 */
[----:B------:R-:W1:Y:S02]  /*9060*/  @!P0 SYNCS.PHASECHK.TRANS64 P0, [R9+URZ], R4 ;  /* 0x00000004090085a7 */ /* 0x000e64000800007f */
[----:B-1----:R-:W-:Y:S05]  /*9070*/  @!P0 BRA `(.L_x_180) ;  /* 0xfffffffc00f08947 */ /* 0x002fea000383ffff */
[----:B------:R-:W-:Y:S05]  /*9080*/  BRA `(.L_x_194) ;  /* 0xfffffff800d07947 */ /* 0x000fea000383ffff */
.L_x_181:
[----:B0-----:R0:W1:Y:S02]  /*9090*/  SYNCS.PHASECHK.TRANS64.TRYWAIT P0, [R6+URZ], R5 ;  /* 0x00000005060075a7 */ /* 0x001064000800017f */
[----:B-1----:R-:W-:Y:S05]  /*90a0*/  @!P0 NANOSLEEP.SYNCS 0x989680 ;  /* 0x009896800000895d */ /* 0x002fea0003900000 */
[----:B------:R-:W1:Y:S02]  /*90b0*/  @!P0 SYNCS.PHASECHK.TRANS64 P0, [R6+URZ], R5 ;  /* 0x00000005060085a7 */ /* 0x000e64000800007f */
[----:B-1----:R-:W-:Y:S05]  /*90c0*/  @!P0 BRA `(.L_x_181) ;  /* 0xfffffffc00f08947 */ /* 0x002fea000383ffff */
[----:B------:R-:W-:Y:S05]  /*90d0*/  BRA `(.L_x_195) ;  /* 0xfffffff800e07947 */ /* 0x000fea000383ffff */
.L_x_182:
[----:B-1----:R1:W2:Y:S02]  /*90e0*/  SYNCS.PHASECHK.TRANS64.TRYWAIT P0, [R9+URZ], R4 ;  /* 0x00000004090075a7 */ /* 0x0022a4000800017f */
[----:B--2---:R-:W-:Y:S05]  /*90f0*/  @!P0 NANOSLEEP.SYNCS 0x989680 ;  /* 0x009896800000895d */ /* 0x004fea0003900000 */
[----:B------:R-:W2:Y:S02]  /*9100*/  @!P0 SYNCS.PHASECHK.TRANS64 P0, [R9+URZ], R4 ;  /* 0x00000004090085a7 */ /* 0x000ea4000800007f */
[----:B--2---:R-:W-:Y:S05]  /*9110*/  @!P0 BRA `(.L_x_182) ;  /* 0xfffffffc00f08947 */ /* 0x004fea000383ffff */
[----:B------:R-:W-:Y:S05]  /*9120*/  BRA `(.L_x_196) ;  /* 0xfffffff800e87947 */ /* 0x000fea000383ffff */
.L_x_197:
[----:B------:R-:W-:-:S00]  /*9130*/  BRA `(.L_x_197) ;  /* 0xfffffffc00fc7947 */ /* 0x000fc0000383ffff */
[----:B------:R-:W-:-:S00]  /*9140*/  NOP ;  /* 0x0000000000007918 */ /* 0x000fc00000000000 */
        /* <DEDUP_REMOVED lines=11> */
.L_x_198:


//--------------------- .nv.global.init           --------------------------
	.section	.nv.global.init,"aw",@progbits
.nv.global.init:
	.type		$str$22,@object
	.size		$str$22,($str$23 - $str$22)
$str$22:
        /*0000*/ 	.byte	0x6b, 0x5f, 0x74, 0x69, 0x6c, 0x65, 0x5f, 0x63, 0x6f, 0x75, 0x6e, 0x74, 0x20, 0x3e, 0x3d, 0x20
        /*0010*/ 	.byte	0x31, 0x00
	.type		$str$23,@object
	.size		$str$23,(__unnamed_1 - $str$23)
$str$23:
        /*0012*/ 	.byte	0x2f, 0x74, 0x6d, 0x70, 0x2f, 0x63, 0x75, 0x74, 0x6c, 0x61, 0x73, 0x73, 0x5f, 0x73, 0x77, 0x65
        /*0022*/ 	.byte	0x65, 0x70, 0x5f, 0x73, 0x72, 0x63, 0x2f, 0x69, 0x6e, 0x63, 0x6c, 0x75, 0x64, 0x65, 0x2f, 0x63
        /*0032*/ 	.byte	0x75, 0x74, 0x6c, 0x61, 0x73, 0x73, 0x2f, 0x67, 0x65, 0x6d, 0x6d, 0x2f, 0x63, 0x6f, 0x6c, 0x6c
        /*0042*/ 	.byte	0x65, 0x63, 0x74, 0x69, 0x76, 0x65, 0x2f, 0x73, 0x6d, 0x39, 0x30, 0x5f, 0x6d, 0x6d, 0x61, 0x5f
        /*0052*/ 	.byte	0x74, 0x6d, 0x61, 0x5f, 0x67, 0x6d, 0x6d, 0x61, 0x5f, 0x73, 0x73, 0x5f, 0x77, 0x61, 0x72, 0x70
        /*0062*/ 	.byte	0x73, 0x70, 0x65, 0x63, 0x69, 0x61, 0x6c, 0x69, 0x7a, 0x65, 0x64, 0x2e, 0x68, 0x70, 0x70, 0x00
	.type		__unnamed_1,@object
	.size		__unnamed_1,(.L_0 - __unnamed_1)
__unnamed_1:
        /*0072*/ 	.byte	0x76, 0x6f, 0x69, 0x64, 0x20, 0x63, 0x75, 0x74, 0x6c, 0x61, 0x73, 0x73, 0x3a, 0x3a, 0x67, 0x65
        /* <DEDUP_REMOVED lines=179> */
        /*0bb2*/ 	.byte	0x64, 0x65, 0x6e, 0x74, 0x69, 0x74, 0x79, 0x5d, 0x00
.L_0:


//--------------------- .nv.shared._ZN7cutlass13device_kernelINS_4gemm6kernel13GemmUniversalIN4cute5tupleIJiiiiEEENS1_10collective13CollectiveMmaINS1_34MainloopSm90TmaGmmaWarpSpecializedILi7ENS5_IJNS4_1CILi1EEESB_SB_EEENS1_35KernelTmaWarpSpecializedCooperativeEEENS5_IJNSA_ILi256EEENSA_ILi64EEESG_EEENS_6half_tENS5_IJlSB_lEEESI_SJ_NS4_8TiledMMAINS4_8MMA_AtomIJNS4_4SM904GMMA25MMA_64x64x16_F32F16F16_SSILNSN_5MajorE0ELSP_0ELNSN_7ScaleInE1ELSQ_1EEEEEENS4_6LayoutINS5_IJNSA_ILi2EEESB_SB_EEENS5_IJSB_NSA_ILi0EEESW_EEEEENS5_IJNS4_10UnderscoreESZ_SZ_EEEEENS4_13SM90_TMA_LOADENS4_14ComposedLayoutINS4_7SwizzleILi3ELi4ELi3EEENS4_18smem_ptr_flag_bitsILi16EEENST_INS5_IJNSA_ILi8EEESG_EEENS5_IJSG_SB_EEEEEEEvNS4_8identityES12_S1C_vS1D_EENS_8epilogue10collective6detail29Sm90TmaWarpSpecializedAdapterINS1G_15DefaultEpilogueISI_SJ_SJ_NS1F_6thread17LinearCombinationISI_Li1EffLNS1K_9ScaleType4KindE0ELNS_15FloatRoundStyleE2ESI_EENS1_15EpilogueDefaultEEEEEvvEEEEvNT_6ParamsE --------------------------
	.section	.nv.shared._ZN7cutlass13device_kernelINS_4gemm6kernel13GemmUniversalIN4cute5tupleIJiiiiEEENS1_10collective13CollectiveMmaINS1_34MainloopSm90TmaGmmaWarpSpecializedILi7ENS5_IJNS4_1CILi1EEESB_SB_EEENS1_35KernelTmaWarpSpecializedCooperativeEEENS5_IJNSA_ILi256EEENSA_ILi64EEESG_EEENS_6half_tENS5_IJlSB_lEEESI_SJ_NS4_8TiledMMAINS4_8MMA_AtomIJNS4_4SM904GMMA25MMA_64x64x16_F32F16F16_SSILNSN_5MajorE0ELSP_0ELNSN_7ScaleInE1ELSQ_1EEEEEENS4_6LayoutINS5_IJNSA_ILi2EEESB_SB_EEENS5_IJSB_NSA_ILi0EEESW_EEEEENS5_IJNS4_10UnderscoreESZ_SZ_EEEEENS4_13SM90_TMA_LOADENS4_14ComposedLayoutINS4_7SwizzleILi3ELi4ELi3EEENS4_18smem_ptr_flag_bitsILi16EEENST_INS5_IJNSA_ILi8EEESG_EEENS5_IJSG_SB_EEEEEEEvNS4_8identityES12_S1C_vS1D_EENS_8epilogue10collective6detail29Sm90TmaWarpSpecializedAdapterINS1G_15DefaultEpilogueISI_SJ_SJ_NS1F_6thread17LinearCombinationISI_Li1EffLNS1K_9ScaleType4KindE0ELNS_15FloatRoundStyleE2ESI_EENS1_15EpilogueDefaultEEEEEvvEEEEvNT_6ParamsE,"aw",@nobits
	.sectionflags	@""
	.align	16
	.zero		1024


//--------------------- .nv.shared.reserved.0     --------------------------
	.section	.nv.shared.reserved.0,"aw",@nobits
	.weak		__nv_reservedSMEM_offset_0_alias
	.size		__nv_reservedSMEM_offset_0_alias, 0, 0
	.other		__nv_reservedSMEM_offset_0_alias,@"STO_CUDA_RESERVED_SHARED STV_DEFAULT"
__nv_reservedSMEM_offset_0_alias:
	.zero		0


//--------------------- .nv.global                --------------------------
	.section	.nv.global,"aw",@nobits
.nv.global:
	.type		_ZN40_INTERNAL_3cab52a3_4_k_cu_17f2e84d_247564cute1_E,@object
	.size		_ZN40_INTERNAL_3cab52a3_4_k_cu_17f2e84d_247564cute1_E,(_ZN40_INTERNAL_3cab52a3_4_k_cu_17f2e84d_247564cuda3std3__45__cpo6cbeginE - _ZN40_INTERNAL_3cab52a3_4_k_cu_17f2e84d_247564cute1_E)
_ZN40_INTERNAL_3cab52a3_4_k_cu_17f2e84d_247564cute1_E:
	.zero		1
	.type		_ZN40_INTERNAL_3cab52a3_4_k_cu_17f2e84d_247564cuda3std3__45__cpo6cbeginE,@object
	.size		_ZN40_INTERNAL_3cab52a3_4_k_cu_17f2e84d_247564cuda3std3__45__cpo6cbeginE,(_ZN40_INTERNAL_3cab52a3_4_k_cu_17f2e84d_247564cuda3std3__48in_placeE - _ZN40_INTERNAL_3cab52a3_4_k_cu_17f2e84d_247564cuda3std3__45__cpo6cbeginE)
_ZN40_INTERNAL_3cab52a3_4_k_cu_17f2e84d_247564cuda3std3__45__cpo6cbeginE:
	.zero		1
	.type		_ZN40_INTERNAL_3cab52a3_4_k_cu_17f2e84d_247564cuda3std3__48in_placeE,@object
	.size		_ZN40_INTERNAL_3cab52a3_4_k_cu_17f2e84d_247564cuda3std3__48in_placeE,(_ZN40_INTERNAL_3cab52a3_4_k_cu_17f2e84d_247564cuda3std6ranges3__45__cpo9iter_moveE - _ZN40_INTERNAL_3cab52a3_4_k_cu_17f2e84d_247564cuda3std3__48in_placeE)
_ZN40_INTERNAL_3cab52a3_4_k_cu_17f2e84d_247564cuda3std3__48in_placeE:
	.zero		1
	.type		_ZN40_INTERNAL_3cab52a3_4_k_cu_17f2e84d_247564cuda3std6ranges3__45__cpo9iter_moveE,@object
	.size		_ZN40_INTERNAL_3cab52a3_4_k_cu_17f2e84d_247564cuda3std6ranges3__45__cpo9iter_moveE,(_ZN40_INTERNAL_3cab52a3_4_k_cu_17f2e84d_247564cuda3std3__45__cpo5beginE - _ZN40_INTERNAL_3cab52a3_4_k_cu_17f2e84d_247564cuda3std6ranges3__45__cpo9iter_moveE)
_ZN40_INTERNAL_3cab52a3_4_k_cu_17f2e84d_247564cuda3std6ranges3__45__cpo9iter_moveE:
	.zero		1
	.type		_ZN40_INTERNAL_3cab52a3_4_k_cu_17f2e84d_247564cuda3std3__45__cpo5beginE,@object
	.size		_ZN40_INTERNAL_3cab52a3_4_k_cu_17f2e84d_247564cuda3std3__45__cpo5beginE,(_ZN40_INTERNAL_3cab52a3_4_k_cu_17f2e84d_247564cuda3std3__442_GLOBAL__N__3cab52a3_4_k_cu_17f2e84d_247566ignoreE - _ZN40_INTERNAL_3cab52a3_4_k_cu_17f2e84d_247564cuda3std3__45__cpo5beginE)
_ZN40_INTERNAL_3cab52a3_4_k_cu_17f2e84d_247564cuda3std3__45__cpo5beginE:
	.zero		1
	.type		_ZN40_INTERNAL_3cab52a3_4_k_cu_17f2e84d_247564cuda3std3__442_GLOBAL__N__3cab52a3_4_k_cu_17f2e84d_247566ignoreE,@object
	.size		_ZN40_INTERNAL_3cab52a3_4_k_cu_17f2e84d_247564cuda3std3__442_GLOBAL__N__3cab52a3_4_k_cu_17f2e84d_247566ignoreE,(_ZN40_INTERNAL_3cab52a3_4_k_cu_17f2e84d_247564cute7productE - _ZN40_INTERNAL_3cab52a3_4_k_cu_17f2e84d_247564cuda3std3__442_GLOBAL__N__3cab52a3_4_k_cu_17f2e84d_247566ignoreE)
_ZN40_INTERNAL_3cab52a3_4_k_cu_17f2e84d_247564cuda3std3__442_GLOBAL__N__3cab52a3_4_k_cu_17f2e84d_247566ignoreE:
	.zero		1
	.type		_ZN40_INTERNAL_3cab52a3_4_k_cu_17f2e84d_247564cute7productE,@object
	.size		_ZN40_INTERNAL_3cab52a3_4_k_cu_17f2e84d_247564cute7productE,(_ZN40_INTERNAL_3cab52a3_4_k_cu_17f2e84d_247564cuda3std3__45__cpo3endE - _ZN40_INTERNAL_3cab52a3_4_k_cu_17f2e84d_247564cute7productE)
_ZN40_INTERNAL_3cab52a3_4_k_cu_17f2e84d_247564cute7productE:
	.zero		1
	.type		_ZN40_INTERNAL_3cab52a3_4_k_cu_17f2e84d_247564cuda3std3__45__cpo3endE,@object
	.size		_ZN40_INTERNAL_3cab52a3_4_k_cu_17f2e84d_247564cuda3std3__45__cpo3endE,(_ZN40_INTERNAL_3cab52a3_4_k_cu_17f2e84d_247564cuda3std3__419piecewise_constructE - _ZN40_INTERNAL_3cab52a3_4_k_cu_17f2e84d_247564cuda3std3__45__cpo3endE)
_ZN40_INTERNAL_3cab52a3_4_k_cu_17f2e84d_247564cuda3std3__45__cpo3endE:
	.zero		1
	.type		_ZN40_INTERNAL_3cab52a3_4_k_cu_17f2e84d_247564cuda3std3__419piecewise_constructE,@object
	.size		_ZN40_INTERNAL_3cab52a3_4_k_cu_17f2e84d_247564cuda3std3__419piecewise_constructE,(_ZN40_INTERNAL_3cab52a3_4_k_cu_17f2e84d_247564cuda3std3__45__cpo4cendE - _ZN40_INTERNAL_3cab52a3_4_k_cu_17f2e84d_247564cuda3std3__419piecewise_constructE)
_ZN40_INTERNAL_3cab52a3_4_k_cu_17f2e84d_247564cuda3std3__419piecewise_constructE:
	.zero		1
	.type		_ZN40_INTERNAL_3cab52a3_4_k_cu_17f2e84d_247564cuda3std3__45__cpo4cendE,@object
	.size		_ZN40_INTERNAL_3cab52a3_4_k_cu_17f2e84d_247564cuda3std3__45__cpo4cendE,(_ZN40_INTERNAL_3cab52a3_4_k_cu_17f2e84d_247564cuda3std6ranges3__45__cpo4swapE - _ZN40_INTERNAL_3cab52a3_4_k_cu_17f2e84d_247564cuda3std3__45__cpo4cendE)
_ZN40_INTERNAL_3cab52a3_4_k_cu_17f2e84d_247564cuda3std3__45__cpo4cendE:
	.zero		1
	.type		_ZN40_INTERNAL_3cab52a3_4_k_cu_17f2e84d_247564cuda3std6ranges3__45__cpo4swapE,@object
	.size		_ZN40_INTERNAL_3cab52a3_4_k_cu_17f2e84d_247564cuda3std6ranges3__45__cpo4swapE,(.L_8 - _ZN40_INTERNAL_3cab52a3_4_k_cu_17f2e84d_247564cuda3std6ranges3__45__cpo4swapE)
_ZN40_INTERNAL_3cab52a3_4_k_cu_17f2e84d_247564cuda3std6ranges3__45__cpo4swapE:
	.zero		1
.L_8:


//--------------------- .nv.constant0._ZN7cutlass13device_kernelINS_4gemm6kernel13GemmUniversalIN4cute5tupleIJiiiiEEENS1_10collective13CollectiveMmaINS1_34MainloopSm90TmaGmmaWarpSpecializedILi7ENS5_IJNS4_1CILi1EEESB_SB_EEENS1_35KernelTmaWarpSpecializedCooperativeEEENS5_IJNSA_ILi256EEENSA_ILi64EEESG_EEENS_6half_tENS5_IJlSB_lEEESI_SJ_NS4_8TiledMMAINS4_8MMA_AtomIJNS4_4SM904GMMA25MMA_64x64x16_F32F16F16_SSILNSN_5MajorE0ELSP_0ELNSN_7ScaleInE1ELSQ_1EEEEEENS4_6LayoutINS5_IJNSA_ILi2EEESB_SB_EEENS5_IJSB_NSA_ILi0EEESW_EEEEENS5_IJNS4_10UnderscoreESZ_SZ_EEEEENS4_13SM90_TMA_LOADENS4_14ComposedLayoutINS4_7SwizzleILi3ELi4ELi3EEENS4_18smem_ptr_flag_bitsILi16EEENST_INS5_IJNSA_ILi8EEESG_EEENS5_IJSG_SB_EEEEEEEvNS4_8identityES12_S1C_vS1D_EENS_8epilogue10collective6detail29Sm90TmaWarpSpecializedAdapterINS1G_15DefaultEpilogueISI_SJ_SJ_NS1F_6thread17LinearCombinationISI_Li1EffLNS1K_9ScaleType4KindE0ELNS_15FloatRoundStyleE2ESI_EENS1_15EpilogueDefaultEEEEEvvEEEEvNT_6ParamsE --------------------------
	.section	.nv.constant0._ZN7cutlass13device_kernelINS_4gemm6kernel13GemmUniversalIN4cute5tupleIJiiiiEEENS1_10collective13CollectiveMmaINS1_34MainloopSm90TmaGmmaWarpSpecializedILi7ENS5_IJNS4_1CILi1EEESB_SB_EEENS1_35KernelTmaWarpSpecializedCooperativeEEENS5_IJNSA_ILi256EEENSA_ILi64EEESG_EEENS_6half_tENS5_IJlSB_lEEESI_SJ_NS4_8TiledMMAINS4_8MMA_AtomIJNS4_4SM904GMMA25MMA_64x64x16_F32F16F16_SSILNSN_5MajorE0ELSP_0ELNSN_7ScaleInE1ELSQ_1EEEEEENS4_6LayoutINS5_IJNSA_ILi2EEESB_SB_EEENS5_IJSB_NSA_ILi0EEESW_EEEEENS5_IJNS4_10UnderscoreESZ_SZ_EEEEENS4_13SM90_TMA_LOADENS4_14ComposedLayoutINS4_7SwizzleILi3ELi4ELi3EEENS4_18smem_ptr_flag_bitsILi16EEENST_INS5_IJNSA_ILi8EEESG_EEENS5_IJSG_SB_EEEEEEEvNS4_8identityES12_S1C_vS1D_EENS_8epilogue10collective6detail29Sm90TmaWarpSpecializedAdapterINS1G_15DefaultEpilogueISI_SJ_SJ_NS1F_6thread17LinearCombinationISI_Li1EffLNS1K_9ScaleType4KindE0ELNS_15FloatRoundStyleE2ESI_EENS1_15EpilogueDefaultEEEEEvvEEEEvNT_6ParamsE,"a",@progbits
	.sectionflags	@""
	.align	4
.nv.constant0._ZN7cutlass13device_kernelINS_4gemm6kernel13GemmUniversalIN4cute5tupleIJiiiiEEENS1_10collective13CollectiveMmaINS1_34MainloopSm90TmaGmmaWarpSpecializedILi7ENS5_IJNS4_1CILi1EEESB_SB_EEENS1_35KernelTmaWarpSpecializedCooperativeEEENS5_IJNSA_ILi256EEENSA_ILi64EEESG_EEENS_6half_tENS5_IJlSB_lEEESI_SJ_NS4_8TiledMMAINS4_8MMA_AtomIJNS4_4SM904GMMA25MMA_64x64x16_F32F16F16_SSILNSN_5MajorE0ELSP_0ELNSN_7ScaleInE1ELSQ_1EEEEEENS4_6LayoutINS5_IJNSA_ILi2EEESB_SB_EEENS5_IJSB_NSA_ILi0EEESW_EEEEENS5_IJNS4_10UnderscoreESZ_SZ_EEEEENS4_13SM90_TMA_LOADENS4_14ComposedLayoutINS4_7SwizzleILi3ELi4ELi3EEENS4_18smem_ptr_flag_bitsILi16EEENST_INS5_IJNSA_ILi8EEESG_EEENS5_IJSG_SB_EEEEEEEvNS4_8identityES12_S1C_vS1D_EENS_8epilogue10collective6detail29Sm90TmaWarpSpecializedAdapterINS1G_15DefaultEpilogueISI_SJ_SJ_NS1F_6thread17LinearCombinationISI_Li1EffLNS1K_9ScaleType4KindE0ELNS_15FloatRoundStyleE2ESI_EENS1_15EpilogueDefaultEEEEEvvEEEEvNT_6ParamsE:
	.zero		1664


//--------------------- SYMBOLS --------------------------

	.type		.nv.reservedSmem.offset0,@object
	.size		.nv.reservedSmem.offset0,0x4
	.type		__assertfail,@function
